	.target	sm_90a

	.elftype	@"ET_EXEC"


//--------------------- .note.nv.tkinfo           --------------------------
	.section	.note.nv.tkinfo,"",@"SHT_NOTE"
	.sectionflags	@"SHF_NOTE_NV_TKINFO"
	.tkinfo
        /*0018*/ 	.word	0x00000002
        /*0030*/ 	.string	""
        /*0030*/ 	.string	"ptxas"
        /*0030*/ 	.string	"Cuda compilation tools, release 13.0, V13.0.88"
        /*0030*/ 	.string	"Build cuda_13.0.r13.0/compiler.36424714_0"
        /*0030*/ 	.string	"-arch sm_90a -m 64 "



//--------------------- .note.nv.cuinfo           --------------------------
	.section	.note.nv.cuinfo,"",@"SHT_NOTE"
	.sectionflags	@"SHF_NOTE_NV_CUINFO"
        /*0018*/ 	.short	0x0002
        /*001a*/ 	.short	0x005a
        /*001c*/ 	.short	0x0082
	.zero		2


//--------------------- .nv.info                  --------------------------
	.section	.nv.info,"",@"SHT_CUDA_INFO"
	.align	4


	//----- nvinfo : EIATTR_REGCOUNT
	.align		4
        /*0000*/ 	.byte	0x04, 0x2f
        /*0002*/ 	.short	(.L_12 - .L_11)
	.align		4
.L_11:
        /*0004*/ 	.word	index@(_ZN7cutlass13device_kernelINS_4gemm6kernel13GemmUniversalIN4cute5tupleIJiiiiEEENS1_10collective13CollectiveMmaINS1_37MainloopSm90TmaGmmaWarpSpecializedFP8ILi5ENS5_IJNS4_1CILi1EEESB_SB_EEENS1_32KernelTmaWarpSpecializedPingpongEEENS5_IJNSA_ILi64EEENSA_ILi256EEENSA_ILi32EEEEEENS_12float_e4m3_tENS5_IJlSB_lEEESJ_SK_NS4_8TiledMMAINS4_8MMA_AtomIJNS4_4SM904GMMA31MMA_64x256x32_F32E4M3E4M3_SS_TNILNSO_7ScaleInE1ELSQ_1EEEEEENS4_6LayoutISC_NS5_IJNSA_ILi0EEESU_SU_EEEEENS5_IJNS4_10UnderscoreESX_SX_EEEEENS4_13SM90_TMA_LOADENS4_14ComposedLayoutINS4_7SwizzleILi1ELi4ELi3EEENS4_18smem_ptr_flag_bitsILi8EEENST_INS5_IJNSA_ILi8EEESH_EEENS5_IJSH_SB_EEEEEEEvNS4_8identityES10_S1A_vS1B_EENS_8epilogue10collective6detail29Sm90TmaWarpSpecializedAdapterINS1E_15DefaultEpilogueISJ_SK_SK_NS1D_6thread17LinearCombinationISJ_Li1EffLNS1I_9ScaleType4KindE0ELNS_15FloatRoundStyleE2ESJ_EENS1_15EpilogueDefaultEEEEEvvEEEEvNT_6ParamsE)
        /*0008*/ 	.word	0x000000a8


	//----- nvinfo : EIATTR_FRAME_SIZE
	.align		4
.L_12:
        /*000c*/ 	.byte	0x04, 0x11
        /*000e*/ 	.short	(.L_14 - .L_13)
	.align		4
.L_13:
        /*0010*/ 	.word	index@(_ZN7cutlass13device_kernelINS_4gemm6kernel13GemmUniversalIN4cute5tupleIJiiiiEEENS1_10collective13CollectiveMmaINS1_37MainloopSm90TmaGmmaWarpSpecializedFP8ILi5ENS5_IJNS4_1CILi1EEESB_SB_EEENS1_32KernelTmaWarpSpecializedPingpongEEENS5_IJNSA_ILi64EEENSA_ILi256EEENSA_ILi32EEEEEENS_12float_e4m3_tENS5_IJlSB_lEEESJ_SK_NS4_8TiledMMAINS4_8MMA_AtomIJNS4_4SM904GMMA31MMA_64x256x32_F32E4M3E4M3_SS_TNILNSO_7ScaleInE1ELSQ_1EEEEEENS4_6LayoutISC_NS5_IJNSA_ILi0EEESU_SU_EEEEENS5_IJNS4_10UnderscoreESX_SX_EEEEENS4_13SM90_TMA_LOADENS4_14ComposedLayoutINS4_7SwizzleILi1ELi4ELi3EEENS4_18smem_ptr_flag_bitsILi8EEENST_INS5_IJNSA_ILi8EEESH_EEENS5_IJSH_SB_EEEEEEEvNS4_8identityES10_S1A_vS1B_EENS_8epilogue10collective6detail29Sm90TmaWarpSpecializedAdapterINS1E_15DefaultEpilogueISJ_SK_SK_NS1D_6thread17LinearCombinationISJ_Li1EffLNS1I_9ScaleType4KindE0ELNS_15FloatRoundStyleE2ESJ_EENS1_15EpilogueDefaultEEEEEvvEEEEvNT_6ParamsE)
        /*0014*/ 	.word	0x00000110


	//----- nvinfo : EIATTR_MIN_STACK_SIZE
	.align		4
.L_14:
        /*0018*/ 	.byte	0x04, 0x12
        /*001a*/ 	.short	(.L_16 - .L_15)
	.align		4
.L_15:
        /*001c*/ 	.word	index@(_ZN7cutlass13device_kernelINS_4gemm6kernel13GemmUniversalIN4cute5tupleIJiiiiEEENS1_10collective13CollectiveMmaINS1_37MainloopSm90TmaGmmaWarpSpecializedFP8ILi5ENS5_IJNS4_1CILi1EEESB_SB_EEENS1_32KernelTmaWarpSpecializedPingpongEEENS5_IJNSA_ILi64EEENSA_ILi256EEENSA_ILi32EEEEEENS_12float_e4m3_tENS5_IJlSB_lEEESJ_SK_NS4_8TiledMMAINS4_8MMA_AtomIJNS4_4SM904GMMA31MMA_64x256x32_F32E4M3E4M3_SS_TNILNSO_7ScaleInE1ELSQ_1EEEEEENS4_6LayoutISC_NS5_IJNSA_ILi0EEESU_SU_EEEEENS5_IJNS4_10UnderscoreESX_SX_EEEEENS4_13SM90_TMA_LOADENS4_14ComposedLayoutINS4_7SwizzleILi1ELi4ELi3EEENS4_18smem_ptr_flag_bitsILi8EEENST_INS5_IJNSA_ILi8EEESH_EEENS5_IJSH_SB_EEEEEEEvNS4_8identityES10_S1A_vS1B_EENS_8epilogue10collective6detail29Sm90TmaWarpSpecializedAdapterINS1E_15DefaultEpilogueISJ_SK_SK_NS1D_6thread17LinearCombinationISJ_Li1EffLNS1I_9ScaleType4KindE0ELNS_15FloatRoundStyleE2ESJ_EENS1_15EpilogueDefaultEEEEEvvEEEEvNT_6ParamsE)
        /*0020*/ 	.word	0x00000110
.L_16:


//--------------------- .nv.compat                --------------------------
	.section	.nv.compat,"",@"SHT_CUDA_COMPAT_INFO"
	.align	4
        /*0000*/ 	.byte	0x02, 0x09, 0x01, 0x00, 0x02, 0x02, 0x04, 0x00, 0x02, 0x05, 0x05, 0x00, 0x03, 0x07, 0x01, 0x01
        /*0010*/ 	.byte	0x02, 0x03, 0x01, 0x00, 0x02, 0x06, 0x01, 0x00, 0x04, 0x0b, 0x08, 0x00, 0x00, 0x00, 0x00, 0x00
        /*0020*/ 	.byte	0x00, 0x00, 0x00, 0x00


//--------------------- .nv.info._ZN7cutlass13device_kernelINS_4gemm6kernel13GemmUniversalIN4cute5tupleIJiiiiEEENS1_10collective13CollectiveMmaINS1_37MainloopSm90TmaGmmaWarpSpecializedFP8ILi5ENS5_IJNS4_1CILi1EEESB_SB_EEENS1_32KernelTmaWarpSpecializedPingpongEEENS5_IJNSA_ILi64EEENSA_ILi256EEENSA_ILi32EEEEEENS_12float_e4m3_tENS5_IJlSB_lEEESJ_SK_NS4_8TiledMMAINS4_8MMA_AtomIJNS4_4SM904GMMA31MMA_64x256x32_F32E4M3E4M3_SS_TNILNSO_7ScaleInE1ELSQ_1EEEEEENS4_6LayoutISC_NS5_IJNSA_ILi0EEESU_SU_EEEEENS5_IJNS4_10UnderscoreESX_SX_EEEEENS4_13SM90_TMA_LOADENS4_14ComposedLayoutINS4_7SwizzleILi1ELi4ELi3EEENS4_18smem_ptr_flag_bitsILi8EEENST_INS5_IJNSA_ILi8EEESH_EEENS5_IJSH_SB_EEEEEEEvNS4_8identityES10_S1A_vS1B_EENS_8epilogue10collective6detail29Sm90TmaWarpSpecializedAdapterINS1E_15DefaultEpilogueISJ_SK_SK_NS1D_6thread17LinearCombinationISJ_Li1EffLNS1I_9ScaleType4KindE0ELNS_15FloatRoundStyleE2ESJ_EENS1_15EpilogueDefaultEEEEEvvEEEEvNT_6ParamsE --------------------------
	.section	.nv.info._ZN7cutlass13device_kernelINS_4gemm6kernel13GemmUniversalIN4cute5tupleIJiiiiEEENS1_10collective13CollectiveMmaINS1_37MainloopSm90TmaGmmaWarpSpecializedFP8ILi5ENS5_IJNS4_1CILi1EEESB_SB_EEENS1_32KernelTmaWarpSpecializedPingpongEEENS5_IJNSA_ILi64EEENSA_ILi256EEENSA_ILi32EEEEEENS_12float_e4m3_tENS5_IJlSB_lEEESJ_SK_NS4_8TiledMMAINS4_8MMA_AtomIJNS4_4SM904GMMA31MMA_64x256x32_F32E4M3E4M3_SS_TNILNSO_7ScaleInE1ELSQ_1EEEEEENS4_6LayoutISC_NS5_IJNSA_ILi0EEESU_SU_EEEEENS5_IJNS4_10UnderscoreESX_SX_EEEEENS4_13SM90_TMA_LOADENS4_14ComposedLayoutINS4_7SwizzleILi1ELi4ELi3EEENS4_18smem_ptr_flag_bitsILi8EEENST_INS5_IJNSA_ILi8EEESH_EEENS5_IJSH_SB_EEEEEEEvNS4_8identityES10_S1A_vS1B_EENS_8epilogue10collective6detail29Sm90TmaWarpSpecializedAdapterINS1E_15DefaultEpilogueISJ_SK_SK_NS1D_6thread17LinearCombinationISJ_Li1EffLNS1I_9ScaleType4KindE0ELNS_15FloatRoundStyleE2ESJ_EENS1_15EpilogueDefaultEEEEEvvEEEEvNT_6ParamsE,"",@"SHT_CUDA_INFO"
	.sectionflags	@""
	.align	4


	//----- nvinfo : EIATTR_CUDA_API_VERSION
	.align		4
        /*0000*/ 	.byte	0x04, 0x37
        /*0002*/ 	.short	(.L_18 - .L_17)
.L_17:
        /*0004*/ 	.word	0x00000082


	//----- nvinfo : EIATTR_KPARAM_INFO
	.align		4
.L_18:
        /*0008*/ 	.byte	0x04, 0x17
        /*000a*/ 	.short	(.L_20 - .L_19)
.L_19:
        /*000c*/ 	.word	0x00000000
        /*0010*/ 	.short	0x0000
        /*0012*/ 	.short	0x0070
        /*0014*/ 	.byte	0x00, 0xf0, 0x01, 0x10


	//----- nvinfo : EIATTR_SPARSE_MMA_MASK
	.align		4
.L_20:
        /*0018*/ 	.byte	0x03, 0x50
        /*001a*/ 	.short	0x0000


	//----- nvinfo : EIATTR_MAXREG_COUNT
	.align		4
        /*001c*/ 	.byte	0x03, 0x1b
        /*001e*/ 	.short	0x00a8


	//----- nvinfo : EIATTR_NUM_BARRIERS
	.align		4
        /*0020*/ 	.byte	0x02, 0x4c
        /*0022*/ 	.byte	0x01
	.zero		1


	//----- nvinfo : EIATTR_ANNOTATIONS
	.align		4
        /*0024*/ 	.byte	0x04, 0x55
        /*0026*/ 	.short	(.L_22 - .L_21)


	//   ....[0]....
.L_21:
        /*0028*/ 	.word	0x00000001
        /*002c*/ 	.byte	0x70, 0x0b, 0x00, 0x00, 0x01, 0x00, 0x00, 0x00, 0xa0, 0x0b, 0x00, 0x00, 0x01, 0x00, 0x00, 0x00
        /* <DEDUP_REMOVED lines=206> */
        /*0d1c*/ 	.byte	0x40, 0xff, 0x00, 0x00


	//----- nvinfo : EIATTR_MERCURY_ISA_VERSION
	.align		4
.L_22:
        /*0d20*/ 	.byte	0x03, 0x5f
        /*0d22*/ 	.short	0x0101


	//----- nvinfo : EIATTR_INT_WARP_WIDE_INSTR_OFFSETS
	.align		4
        /*0d24*/ 	.byte	0x04, 0x31
        /*0d26*/ 	.short	(.L_24 - .L_23)


	//   ....[0]....
.L_23:
        /*0d28*/ 	.word	0x000004d0


	//   ....[1]....
        /*0d2c*/ 	.word	0x000004e0


	//   ....[2]....
        /*0d30*/ 	.word	0x00000550


	//   ....[3]....
        /*0d34*/ 	.word	0x00000560


	//   ....[4]....
        /*0d38*/ 	.word	0x00000570


	//   ....[5]....
        /*0d3c*/ 	.word	0x00000590


	//   ....[6]....
        /*0d40*/ 	.word	0x000005f0


	//   ....[7]....
        /*0d44*/ 	.word	0x00000610


	//----- nvinfo : EIATTR_COOP_GROUP_MASK_REGIDS
	.align		4
.L_24:
        /*0d48*/ 	.byte	0x04, 0x29
        /*0d4a*/ 	.short	(.L_26 - .L_25)


	//   ....[0]....
.L_25:
        /*0d4c*/ 	.word	0xffffffff


	//   ....[1]....
        /*0d50*/ 	.word	0xffffffff


	//   ....[2]....
        /*0d54*/ 	.word	0xffffffff


	//   ....[3]....
        /*0d58*/ 	.word	0xffffffff


	//   ....[4]....
        /*0d5c*/ 	.word	0xffffffff


	//   ....[5]....
        /*0d60*/ 	.word	0xffffffff


	//----- nvinfo : EIATTR_COOP_GROUP_INSTR_OFFSETS
	.align		4
.L_26:
        /*0d64*/ 	.byte	0x04, 0x28
        /*0d66*/ 	.short	(.L_28 - .L_27)


	//   ....[0]....
.L_27:
        /*0d68*/ 	.word	0x00000060


	//   ....[1]....
        /*0d6c*/ 	.word	0x00000090


	//   ....[2]....
        /*0d70*/ 	.word	0x00000190


	//   ....[3]....
        /*0d74*/ 	.word	0x000003c0


	//   ....[4]....
        /*0d78*/ 	.word	0x00000400


	//   ....[5]....
        /*0d7c*/ 	.word	0x00000440


	//----- nvinfo : EIATTR_REG_RECONFIG
	.align		4
.L_28:
        /*0d80*/ 	.byte	0x01, 0x54
	.zero		2


	//----- nvinfo : EIATTR_MBARRIER_INSTR_OFFSETS
	.align		4
        /*0d84*/ 	.byte	0x04, 0x39
        /*0d86*/ 	.short	(.L_30 - .L_29)


	//   ....[0]....
.L_29:
        /*0d88*/ 	.word	0x00000310
        /*0d8c*/ 	.word	0x000000ff
        /*0d90*/ 	.word	0x00000000
        /*0d94*/ 	.short	0x0100
        /*0d96*/ 	.byte	0x07
	.zero		1


	//   ....[1]....
        /*0d98*/ 	.word	0x00000320
        /*0d9c*/ 	.word	0x000000ff
        /*0da0*/ 	.word	0x00000028
        /*0da4*/ 	.short	0x0100
        /*0da6*/ 	.byte	0x07
	.zero		1


	//   ....[2]....
        /*0da8*/ 	.word	0x00000330
        /*0dac*/ 	.word	0x000000ff
        /*0db0*/ 	.word	0x00000008
        /*0db4*/ 	.short	0x0100
        /*0db6*/ 	.byte	0x07
	.zero		1


	//   ....[3]....
        /*0db8*/ 	.word	0x00000340
        /*0dbc*/ 	.word	0x000000ff
        /*0dc0*/ 	.word	0x00000030
        /*0dc4*/ 	.short	0x0100
        /*0dc6*/ 	.byte	0x07
	.zero		1


	//   ....[4]....
        /*0dc8*/ 	.word	0x00000350
        /*0dcc*/ 	.word	0x000000ff
        /*0dd0*/ 	.word	0x00000010
        /*0dd4*/ 	.short	0x0100
        /*0dd6*/ 	.byte	0x07
	.zero		1


	//   ....[5]....
        /*0dd8*/ 	.word	0x00000360
        /*0ddc*/ 	.word	0x000000ff
        /*0de0*/ 	.word	0x00000038
        /*0de4*/ 	.short	0x0100
        /*0de6*/ 	.byte	0x07
	.zero		1


	//   ....[6]....
        /*0de8*/ 	.word	0x00000370
        /*0dec*/ 	.word	0x000000ff
        /*0df0*/ 	.word	0x00000018
        /*0df4*/ 	.short	0x0100
        /*0df6*/ 	.byte	0x07
	.zero		1


	//   ....[7]....
        /*0df8*/ 	.word	0x00000380
        /*0dfc*/ 	.word	0x000000ff
        /*0e00*/ 	.word	0x00000040
        /*0e04*/ 	.short	0x0100
        /*0e06*/ 	.byte	0x07
	.zero		1


	//   ....[8]....
        /*0e08*/ 	.word	0x00000390
        /*0e0c*/ 	.word	0x000000ff
        /*0e10*/ 	.word	0x00000020
        /*0e14*/ 	.short	0x0100
        /*0e16*/ 	.byte	0x07
	.zero		1


	//   ....[9]....
        /*0e18*/ 	.word	0x000003a0
        /*0e1c*/ 	.word	0x000000ff
        /*0e20*/ 	.word	0x00000048
        /*0e24*/ 	.short	0x0100
        /*0e26*/ 	.byte	0x07
	.zero		1


	//   ....[10]....
        /*0e28*/ 	.word	0x00000630
        /*0e2c*/ 	.word	0x000000ff
        /*0e30*/ 	.word	0x00000080
        /*0e34*/ 	.short	0x0100
        /*0e36*/ 	.byte	0x07
	.zero		1


	//   ....[11]....
        /*0e38*/ 	.word	0x00000640
        /*0e3c*/ 	.word	0x000000ff
        /*0e40*/ 	.word	0x00000088
        /*0e44*/ 	.short	0x0100
        /*0e46*/ 	.byte	0x07
	.zero		1


	//   ....[12]....
        /*0e48*/ 	.word	0x00000680
        /*0e4c*/ 	.word	0x000000ff
        /*0e50*/ 	.word	0x00000060
        /*0e54*/ 	.short	0x0100
        /*0e56*/ 	.byte	0x0a
	.zero		1


	//   ....[13]....
        /*0e58*/ 	.word	0x000006a0
        /*0e5c*/ 	.word	0x000000ff
        /*0e60*/ 	.word	0x00000068
        /*0e64*/ 	.short	0x0100
        /*0e66*/ 	.byte	0x0a
	.zero		1


	//   ....[14]....
        /*0e68*/ 	.word	0x000006b0
        /*0e6c*/ 	.word	0x000000ff
        /*0e70*/ 	.word	0x00000070
        /*0e74*/ 	.short	0x0100
        /*0e76*/ 	.byte	0x0a
	.zero		1


	//   ....[15]....
        /*0e78*/ 	.word	0x000006c0
        /*0e7c*/ 	.word	0x000000ff
        /*0e80*/ 	.word	0x00000078
        /*0e84*/ 	.short	0x0100
        /*0e86*/ 	.byte	0x0a
	.zero		1


	//   ....[16]....
        /*0e88*/ 	.word	0x000015a0
        /*0e8c*/ 	.word	0x000000ff
        /*0e90*/ 	.word	0xfffffff8
        /*0e94*/ 	.short	0x010a
        /*0e96*/ 	.byte	0x11
	.zero		1


	//   ....[17]....
        /*0e98*/ 	.word	0x00001f80
        /*0e9c*/ 	.word	0x000000ff
        /*0ea0*/ 	.word	0x00000000
        /*0ea4*/ 	.short	0x010a
        /*0ea6*/ 	.byte	0x06
	.zero		1


	//   ....[18]....
        /*0ea8*/ 	.word	0x00001fc0
        /*0eac*/ 	.word	0x000000ff
        /*0eb0*/ 	.word	0x00000000
        /*0eb4*/ 	.short	0x010a
        /*0eb6*/ 	.byte	0x06
	.zero		1


	//   ....[19]....
        /*0eb8*/ 	.word	0x00003150
        /*0ebc*/ 	.word	0x000000ff
        /*0ec0*/ 	.word	0x00000000
        /*0ec4*/ 	.short	0x010a
        /*0ec6*/ 	.byte	0x09
	.zero		1


	//   ....[20]....
        /*0ec8*/ 	.word	0x00003190
        /*0ecc*/ 	.word	0x000000ff
        /*0ed0*/ 	.word	0x00000000
        /*0ed4*/ 	.short	0x010a
        /*0ed6*/ 	.byte	0x09
	.zero		1


	//   ....[21]....
        /*0ed8*/ 	.word	0x00004190
        /*0edc*/ 	.word	0x000000ff
        /*0ee0*/ 	.word	0x00000000
        /*0ee4*/ 	.short	0x0101
        /*0ee6*/ 	.byte	0x08
	.zero		1


	//   ....[22]....
        /*0ee8*/ 	.word	0x00005240
        /*0eec*/ 	.word	0x000000e3
        /*0ef0*/ 	.word	0x00000000
        /*0ef4*/ 	.short	0x0101
        /*0ef6*/ 	.byte	0x1d
	.zero		1


	//   ....[23]....
        /*0ef8*/ 	.word	0x00005360
        /*0efc*/ 	.word	0x000000ff
        /*0f00*/ 	.word	0x00000000
        /*0f04*/ 	.short	0x0101
        /*0f06*/ 	.byte	0x08
	.zero		1


	//   ....[24]....
        /*0f08*/ 	.word	0x00005410
        /*0f0c*/ 	.word	0x000000ff
        /*0f10*/ 	.word	0x00000008
        /*0f14*/ 	.short	0x010a
        /*0f16*/ 	.byte	0x11
	.zero		1


	//   ....[25]....
        /*0f18*/ 	.word	0x0000e600
        /*0f1c*/ 	.word	0x00000003
        /*0f20*/ 	.word	0x00000000
        /*0f24*/ 	.short	0x0101
        /*0f26*/ 	.byte	0x1d
	.zero		1


	//   ....[26]....
        /*0f28*/ 	.word	0x0000f000
        /*0f2c*/ 	.word	0x0000000b
        /*0f30*/ 	.word	0x00000028
        /*0f34*/ 	.short	0x010a
        /*0f36*/ 	.byte	0x3f
	.zero		1


	//   ....[27]....
        /*0f38*/ 	.word	0x0000f3b0
        /*0f3c*/ 	.word	0x00000004
        /*0f40*/ 	.word	0x00000088
        /*0f44*/ 	.short	0x0101
        /*0f46*/ 	.byte	0x3f
	.zero		1


	//   ....[28]....
        /*0f48*/ 	.word	0x0000fba0
        /*0f4c*/ 	.word	0x00000007
        /*0f50*/ 	.word	0x00000000
        /*0f54*/ 	.short	0x010a
        /*0f56*/ 	.byte	0x3f
	.zero		1


	//   ....[29]....
        /*0f58*/ 	.word	0x0000fc20
        /*0f5c*/ 	.word	0x00000009
        /*0f60*/ 	.word	0x00000000
        /*0f64*/ 	.short	0x010a
        /*0f66*/ 	.byte	0x3f
	.zero		1


	//   ....[30]....
        /*0f68*/ 	.word	0x0000fcb0
        /*0f6c*/ 	.word	0x00000006
        /*0f70*/ 	.word	0x00000000
        /*0f74*/ 	.short	0x010a
        /*0f76*/ 	.byte	0x3f
	.zero		1


	//   ....[31]....
        /*0f78*/ 	.word	0x0000fd40
        /*0f7c*/ 	.word	0x00000009
        /*0f80*/ 	.word	0x00000000
        /*0f84*/ 	.short	0x010a
        /*0f86*/ 	.byte	0x3f
	.zero		1


	//   ....[32]....
        /*0f88*/ 	.word	0x0000fdd0
        /*0f8c*/ 	.word	0x00000003
        /*0f90*/ 	.word	0x00000000
        /*0f94*/ 	.short	0x010a
        /*0f96*/ 	.byte	0x3f
	.zero		1


	//   ....[33]....
        /*0f98*/ 	.word	0x0000fe40
        /*0f9c*/ 	.word	0x00000003
        /*0fa0*/ 	.word	0xfffffff8
        /*0fa4*/ 	.short	0x010a
        /*0fa6*/ 	.byte	0x3f
	.zero		1


	//   ....[34]....
        /*0fa8*/ 	.word	0x0000fea0
        /*0fac*/ 	.word	0x00000003
        /*0fb0*/ 	.word	0x00000000
        /*0fb4*/ 	.short	0x010a
        /*0fb6*/ 	.byte	0x3f
	.zero		1


	//   ....[35]....
        /*0fb8*/ 	.word	0x0000ff10
        /*0fbc*/ 	.word	0x00000000
        /*0fc0*/ 	.word	0x00000000
        /*0fc4*/ 	.short	0x010a
        /*0fc6*/ 	.byte	0x3f
	.zero		1


	//   ....[36]....
        /*0fc8*/ 	.word	0x0000ff80
        /*0fcc*/ 	.word	0x00000019
        /*0fd0*/ 	.word	0x00000008
        /*0fd4*/ 	.short	0x010a
        /*0fd6*/ 	.byte	0x3f
	.zero		1


	//   ....[37]....
        /*0fd8*/ 	.word	0x00010050
        /*0fdc*/ 	.word	0x0000000b
        /*0fe0*/ 	.word	0x00000028
        /*0fe4*/ 	.short	0x010a
        /*0fe6*/ 	.byte	0x3f
	.zero		1


	//   ....[38]....
        /*0fe8*/ 	.word	0x00010130
        /*0fec*/ 	.word	0x00000007
        /*0ff0*/ 	.word	0x00000000
        /*0ff4*/ 	.short	0x010a
        /*0ff6*/ 	.byte	0x3f
	.zero		1


	//   ....[39]....
        /*0ff8*/ 	.word	0x00010180
        /*0ffc*/ 	.word	0x00000009
        /*1000*/ 	.word	0x00000000
        /*1004*/ 	.short	0x010a
        /*1006*/ 	.byte	0x3f
	.zero		1


	//   ....[40]....
        /*1008*/ 	.word	0x000101d0
        /*100c*/ 	.word	0x00000006
        /*1010*/ 	.word	0x00000000
        /*1014*/ 	.short	0x010a
        /*1016*/ 	.byte	0x3f
	.zero		1


	//   ....[41]....
        /*1018*/ 	.word	0x00010220
        /*101c*/ 	.word	0x00000009
        /*1020*/ 	.word	0x00000000
        /*1024*/ 	.short	0x010a
        /*1026*/ 	.byte	0x3f
	.zero		1


	//----- nvinfo : EIATTR_NUM_MBARRIERS
	.align		4
.L_30:
        /*1028*/ 	.byte	0x03, 0x38
        /*102a*/ 	.short	0x0010


	//----- nvinfo : EIATTR_EXIT_INSTR_OFFSETS
	.align		4
        /*102c*/ 	.byte	0x04, 0x1c
        /*102e*/ 	.short	(.L_32 - .L_31)


	//   ....[0]....
.L_31:
        /*1030*/ 	.word	0x000012d0


	//   ....[1]....
        /*1034*/ 	.word	0x00001330


	//   ....[2]....
        /*1038*/ 	.word	0x0000ed10


	//   ....[3]....
        /*103c*/ 	.word	0x0000ed40


	//   ....[4]....
        /*1040*/ 	.word	0x0000fe20


	//----- nvinfo : EIATTR_MAX_THREADS
	.align		4
.L_32:
        /*1044*/ 	.byte	0x04, 0x05
        /*1046*/ 	.short	(.L_34 - .L_33)
.L_33:
        /*1048*/ 	.word	0x00000180
        /*104c*/ 	.word	0x00000001
        /*1050*/ 	.word	0x00000001


	//----- nvinfo : EIATTR_CRS_STACK_SIZE
	.align		4
.L_34:
        /*1054*/ 	.byte	0x04, 0x1e
        /*1056*/ 	.short	(.L_36 - .L_35)
.L_35:
        /*1058*/ 	.word	0x00000000


	//----- nvinfo : EIATTR_CBANK_PARAM_SIZE
	.align		4
.L_36:
        /*105c*/ 	.byte	0x03, 0x19
        /*105e*/ 	.short	0x0470


	//----- nvinfo : EIATTR_PARAM_CBANK
	.align		4
        /*1060*/ 	.byte	0x04, 0x0a
        /*1062*/ 	.short	(.L_38 - .L_37)
	.align		4
.L_37:
        /*1064*/ 	.word	index@(.nv.constant0._ZN7cutlass13device_kernelINS_4gemm6kernel13GemmUniversalIN4cute5tupleIJiiiiEEENS1_10collective13CollectiveMmaINS1_37MainloopSm90TmaGmmaWarpSpecializedFP8ILi5ENS5_IJNS4_1CILi1EEESB_SB_EEENS1_32KernelTmaWarpSpecializedPingpongEEENS5_IJNSA_ILi64EEENSA_ILi256EEENSA_ILi32EEEEEENS_12float_e4m3_tENS5_IJlSB_lEEESJ_SK_NS4_8TiledMMAINS4_8MMA_AtomIJNS4_4SM904GMMA31MMA_64x256x32_F32E4M3E4M3_SS_TNILNSO_7ScaleInE1ELSQ_1EEEEEENS4_6LayoutISC_NS5_IJNSA_ILi0EEESU_SU_EEEEENS5_IJNS4_10UnderscoreESX_SX_EEEEENS4_13SM90_TMA_LOADENS4_14ComposedLayoutINS4_7SwizzleILi1ELi4ELi3EEENS4_18smem_ptr_flag_bitsILi8EEENST_INS5_IJNSA_ILi8EEESH_EEENS5_IJSH_SB_EEEEEEEvNS4_8identityES10_S1A_vS1B_EENS_8epilogue10collective6detail29Sm90TmaWarpSpecializedAdapterINS1E_15DefaultEpilogueISJ_SK_SK_NS1D_6thread17LinearCombinationISJ_Li1EffLNS1I_9ScaleType4KindE0ELNS_15FloatRoundStyleE2ESJ_EENS1_15EpilogueDefaultEEEEEvvEEEEvNT_6ParamsE)
        /*1068*/ 	.short	0x0210
        /*106a*/ 	.short	0x0470


	//----- nvinfo : EIATTR_SW_WAR
	.align		4
.L_38:
        /*106c*/ 	.byte	0x04, 0x36
        /*106e*/ 	.short	(.L_40 - .L_39)
.L_39:
        /*1070*/ 	.word	0x00000008
.L_40:


//--------------------- .nv.callgraph             --------------------------
	.section	.nv.callgraph,"",@"SHT_CUDA_CALLGRAPH"
	.align	4
	.sectionentsize	8
	.align		4
        /*0000*/ 	.word	0x00000000
	.align		4
        /*0004*/ 	.word	0xffffffff
	.align		4
        /*0008*/ 	.word	0x00000000
	.align		4
        /*000c*/ 	.word	0xfffffffe
	.align		4
        /*0010*/ 	.word	0x00000000
	.align		4
        /*0014*/ 	.word	0xfffffffd
	.align		4
        /*0018*/ 	.word	0x00000000
	.align		4
        /*001c*/ 	.word	0xfffffffc


//--------------------- .nv.constant4             --------------------------
	.section	.nv.constant4,"a",@progbits
	.align	8
	.align		8
.nv.constant4:
        /*0000*/ 	.dword	_ZN40_INTERNAL_62001ae8_4_k_cu_8445c30b_159714cuda3std3__45__cpo5beginE
	.align		8
        /*0008*/ 	.dword	_ZN40_INTERNAL_62001ae8_4_k_cu_8445c30b_159714cuda3std3__45__cpo3endE
	.align		8
        /*0010*/ 	.dword	_ZN40_INTERNAL_62001ae8_4_k_cu_8445c30b_159714cuda3std3__45__cpo6cbeginE
	.align		8
        /*0018*/ 	.dword	_ZN40_INTERNAL_62001ae8_4_k_cu_8445c30b_159714cuda3std3__45__cpo4cendE
	.align		8
        /*0020*/ 	.dword	_ZN40_INTERNAL_62001ae8_4_k_cu_8445c30b_159714cuda3std3__442_GLOBAL__N__62001ae8_4_k_cu_8445c30b_159716ignoreE
	.align		8
        /*0028*/ 	.dword	_ZN40_INTERNAL_62001ae8_4_k_cu_8445c30b_159714cuda3std3__419piecewise_constructE
	.align		8
        /*0030*/ 	.dword	_ZN40_INTERNAL_62001ae8_4_k_cu_8445c30b_159714cuda3std3__48in_placeE
	.align		8
        /*0038*/ 	.dword	_ZN40_INTERNAL_62001ae8_4_k_cu_8445c30b_159714cuda3std6ranges3__45__cpo4swapE
	.align		8
        /*0040*/ 	.dword	_ZN40_INTERNAL_62001ae8_4_k_cu_8445c30b_159714cuda3std6ranges3__45__cpo9iter_moveE
	.align		8
        /*0048*/ 	.dword	_ZN40_INTERNAL_62001ae8_4_k_cu_8445c30b_159714cute7productE
	.align		8
        /*0050*/ 	.dword	_ZN40_INTERNAL_62001ae8_4_k_cu_8445c30b_159714cute1_E


//--------------------- .text._ZN7cutlass13device_kernelINS_4gemm6kernel13GemmUniversalIN4cute5tupleIJiiiiEEENS1_10collective13CollectiveMmaINS1_37MainloopSm90TmaGmmaWarpSpecializedFP8ILi5ENS5_IJNS4_1CILi1EEESB_SB_EEENS1_32KernelTmaWarpSpecializedPingpongEEENS5_IJNSA_ILi64EEENSA_ILi256EEENSA_ILi32EEEEEENS_12float_e4m3_tENS5_IJlSB_lEEESJ_SK_NS4_8TiledMMAINS4_8MMA_AtomIJNS4_4SM904GMMA31MMA_64x256x32_F32E4M3E4M3_SS_TNILNSO_7ScaleInE1ELSQ_1EEEEEENS4_6LayoutISC_NS5_IJNSA_ILi0EEESU_SU_EEEEENS5_IJNS4_10UnderscoreESX_SX_EEEEENS4_13SM90_TMA_LOADENS4_14ComposedLayoutINS4_7SwizzleILi1ELi4ELi3EEENS4_18smem_ptr_flag_bitsILi8EEENST_INS5_IJNSA_ILi8EEESH_EEENS5_IJSH_SB_EEEEEEEvNS4_8identityES10_S1A_vS1B_EENS_8epilogue10collective6detail29Sm90TmaWarpSpecializedAdapterINS1E_15DefaultEpilogueISJ_SK_SK_NS1D_6thread17LinearCombinationISJ_Li1EffLNS1I_9ScaleType4KindE0ELNS_15FloatRoundStyleE2ESJ_EENS1_15EpilogueDefaultEEEEEvvEEEEvNT_6ParamsE --------------------------
	.section	.text._ZN7cutlass13device_kernelINS_4gemm6kernel13GemmUniversalIN4cute5tupleIJiiiiEEENS1_10collective13CollectiveMmaINS1_37MainloopSm90TmaGmmaWarpSpecializedFP8ILi5ENS5_IJNS4_1CILi1EEESB_SB_EEENS1_32KernelTmaWarpSpecializedPingpongEEENS5_IJNSA_ILi64EEENSA_ILi256EEENSA_ILi32EEEEEENS_12float_e4m3_tENS5_IJlSB_lEEESJ_SK_NS4_8TiledMMAINS4_8MMA_AtomIJNS4_4SM904GMMA31MMA_64x256x32_F32E4M3E4M3_SS_TNILNSO_7ScaleInE1ELSQ_1EEEEEENS4_6LayoutISC_NS5_IJNSA_ILi0EEESU_SU_EEEEENS5_IJNS4_10UnderscoreESX_SX_EEEEENS4_13SM90_TMA_LOADENS4_14ComposedLayoutINS4_7SwizzleILi1ELi4ELi3EEENS4_18smem_ptr_flag_bitsILi8EEENST_INS5_IJNSA_ILi8EEESH_EEENS5_IJSH_SB_EEEEEEEvNS4_8identityES10_S1A_vS1B_EENS_8epilogue10collective6detail29Sm90TmaWarpSpecializedAdapterINS1E_15DefaultEpilogueISJ_SK_SK_NS1D_6thread17LinearCombinationISJ_Li1EffLNS1I_9ScaleType4KindE0ELNS_15FloatRoundStyleE2ESJ_EENS1_15EpilogueDefaultEEEEEvvEEEEvNT_6ParamsE,"ax",@progbits
	.align	128
.text._ZN7cutlass13device_kernelINS_4gemm6kernel13GemmUniversalIN4cute5tupleIJiiiiEEENS1_10collective13CollectiveMmaINS1_37MainloopSm90TmaGmmaWarpSpecializedFP8ILi5ENS5_IJNS4_1CILi1EEESB_SB_EEENS1_32KernelTmaWarpSpecializedPingpongEEENS5_IJNSA_ILi64EEENSA_ILi256EEENSA_ILi32EEEEEENS_12float_e4m3_tENS5_IJlSB_lEEESJ_SK_NS4_8TiledMMAINS4_8MMA_AtomIJNS4_4SM904GMMA31MMA_64x256x32_F32E4M3E4M3_SS_TNILNSO_7ScaleInE1ELSQ_1EEEEEENS4_6LayoutISC_NS5_IJNSA_ILi0EEESU_SU_EEEEENS5_IJNS4_10UnderscoreESX_SX_EEEEENS4_13SM90_TMA_LOADENS4_14ComposedLayoutINS4_7SwizzleILi1ELi4ELi3EEENS4_18smem_ptr_flag_bitsILi8EEENST_INS5_IJNSA_ILi8EEESH_EEENS5_IJSH_SB_EEEEEEEvNS4_8identityES10_S1A_vS1B_EENS_8epilogue10collective6detail29Sm90TmaWarpSpecializedAdapterINS1E_15DefaultEpilogueISJ_SK_SK_NS1D_6thread17LinearCombinationISJ_Li1EffLNS1I_9ScaleType4KindE0ELNS_15FloatRoundStyleE2ESJ_EENS1_15EpilogueDefaultEEEEEvvEEEEvNT_6ParamsE:
        .type           _ZN7cutlass13device_kernelINS_4gemm6kernel13GemmUniversalIN4cute5tupleIJiiiiEEENS1_10collective13CollectiveMmaINS1_37MainloopSm90TmaGmmaWarpSpecializedFP8ILi5ENS5_IJNS4_1CILi1EEESB_SB_EEENS1_32KernelTmaWarpSpecializedPingpongEEENS5_IJNSA_ILi64EEENSA_ILi256EEENSA_ILi32EEEEEENS_12float_e4m3_tENS5_IJlSB_lEEESJ_SK_NS4_8TiledMMAINS4_8MMA_AtomIJNS4_4SM904GMMA31MMA_64x256x32_F32E4M3E4M3_SS_TNILNSO_7ScaleInE1ELSQ_1EEEEEENS4_6LayoutISC_NS5_IJNSA_ILi0EEESU_SU_EEEEENS5_IJNS4_10UnderscoreESX_SX_EEEEENS4_13SM90_TMA_LOADENS4_14ComposedLayoutINS4_7SwizzleILi1ELi4ELi3EEENS4_18smem_ptr_flag_bitsILi8EEENST_INS5_IJNSA_ILi8EEESH_EEENS5_IJSH_SB_EEEEEEEvNS4_8identityES10_S1A_vS1B_EENS_8epilogue10collective6detail29Sm90TmaWarpSpecializedAdapterINS1E_15DefaultEpilogueISJ_SK_SK_NS1D_6thread17LinearCombinationISJ_Li1EffLNS1I_9ScaleType4KindE0ELNS_15FloatRoundStyleE2ESJ_EENS1_15EpilogueDefaultEEEEEvvEEEEvNT_6ParamsE,@function
        .size           _ZN7cutlass13device_kernelINS_4gemm6kernel13GemmUniversalIN4cute5tupleIJiiiiEEENS1_10collective13CollectiveMmaINS1_37MainloopSm90TmaGmmaWarpSpecializedFP8ILi5ENS5_IJNS4_1CILi1EEESB_SB_EEENS1_32KernelTmaWarpSpecializedPingpongEEENS5_IJNSA_ILi64EEENSA_ILi256EEENSA_ILi32EEEEEENS_12float_e4m3_tENS5_IJlSB_lEEESJ_SK_NS4_8TiledMMAINS4_8MMA_AtomIJNS4_4SM904GMMA31MMA_64x256x32_F32E4M3E4M3_SS_TNILNSO_7ScaleInE1ELSQ_1EEEEEENS4_6LayoutISC_NS5_IJNSA_ILi0EEESU_SU_EEEEENS5_IJNS4_10UnderscoreESX_SX_EEEEENS4_13SM90_TMA_LOADENS4_14ComposedLayoutINS4_7SwizzleILi1ELi4ELi3EEENS4_18smem_ptr_flag_bitsILi8EEENST_INS5_IJNSA_ILi8EEESH_EEENS5_IJSH_SB_EEEEEEEvNS4_8identityES10_S1A_vS1B_EENS_8epilogue10collective6detail29Sm90TmaWarpSpecializedAdapterINS1E_15DefaultEpilogueISJ_SK_SK_NS1D_6thread17LinearCombinationISJ_Li1EffLNS1I_9ScaleType4KindE0ELNS_15FloatRoundStyleE2ESJ_EENS1_15EpilogueDefaultEEEEEvvEEEEvNT_6ParamsE,(.L_x_334 - _ZN7cutlass13device_kernelINS_4gemm6kernel13GemmUniversalIN4cute5tupleIJiiiiEEENS1_10collective13CollectiveMmaINS1_37MainloopSm90TmaGmmaWarpSpecializedFP8ILi5ENS5_IJNS4_1CILi1EEESB_SB_EEENS1_32KernelTmaWarpSpecializedPingpongEEENS5_IJNSA_ILi64EEENSA_ILi256EEENSA_ILi32EEEEEENS_12float_e4m3_tENS5_IJlSB_lEEESJ_SK_NS4_8TiledMMAINS4_8MMA_AtomIJNS4_4SM904GMMA31MMA_64x256x32_F32E4M3E4M3_SS_TNILNSO_7ScaleInE1ELSQ_1EEEEEENS4_6LayoutISC_NS5_IJNSA_ILi0EEESU_SU_EEEEENS5_IJNS4_10UnderscoreESX_SX_EEEEENS4_13SM90_TMA_LOADENS4_14ComposedLayoutINS4_7SwizzleILi1ELi4ELi3EEENS4_18smem_ptr_flag_bitsILi8EEENST_INS5_IJNSA_ILi8EEESH_EEENS5_IJSH_SB_EEEEEEEvNS4_8identityES10_S1A_vS1B_EENS_8epilogue10collective6detail29Sm90TmaWarpSpecializedAdapterINS1E_15DefaultEpilogueISJ_SK_SK_NS1D_6thread17LinearCombinationISJ_Li1EffLNS1I_9ScaleType4KindE0ELNS_15FloatRoundStyleE2ESJ_EENS1_15EpilogueDefaultEEEEEvvEEEEvNT_6ParamsE)
        .other          _ZN7cutlass13device_kernelINS_4gemm6kernel13GemmUniversalIN4cute5tupleIJiiiiEEENS1_10collective13CollectiveMmaINS1_37MainloopSm90TmaGmmaWarpSpecializedFP8ILi5ENS5_IJNS4_1CILi1EEESB_SB_EEENS1_32KernelTmaWarpSpecializedPingpongEEENS5_IJNSA_ILi64EEENSA_ILi256EEENSA_ILi32EEEEEENS_12float_e4m3_tENS5_IJlSB_lEEESJ_SK_NS4_8TiledMMAINS4_8MMA_AtomIJNS4_4SM904GMMA31MMA_64x256x32_F32E4M3E4M3_SS_TNILNSO_7ScaleInE1ELSQ_1EEEEEENS4_6LayoutISC_NS5_IJNSA_ILi0EEESU_SU_EEEEENS5_IJNS4_10UnderscoreESX_SX_EEEEENS4_13SM90_TMA_LOADENS4_14ComposedLayoutINS4_7SwizzleILi1ELi4ELi3EEENS4_18smem_ptr_flag_bitsILi8EEENST_INS5_IJNSA_ILi8EEESH_EEENS5_IJSH_SB_EEEEEEEvNS4_8identityES10_S1A_vS1B_EENS_8epilogue10collective6detail29Sm90TmaWarpSpecializedAdapterINS1E_15DefaultEpilogueISJ_SK_SK_NS1D_6thread17LinearCombinationISJ_Li1EffLNS1I_9ScaleType4KindE0ELNS_15FloatRoundStyleE2ESJ_EENS1_15EpilogueDefaultEEEEEvvEEEEvNT_6ParamsE,@"STO_CUDA_ENTRY STV_DEFAULT"
_ZN7cutlass13device_kernelINS_4gemm6kernel13GemmUniversalIN4cute5tupleIJiiiiEEENS1_10collective13CollectiveMmaINS1_37MainloopSm90TmaGmmaWarpSpecializedFP8ILi5ENS5_IJNS4_1CILi1EEESB_SB_EEENS1_32KernelTmaWarpSpecializedPingpongEEENS5_IJNSA_ILi64EEENSA_ILi256EEENSA_ILi32EEEEEENS_12float_e4m3_tENS5_IJlSB_lEEESJ_SK_NS4_8TiledMMAINS4_8MMA_AtomIJNS4_4SM904GMMA31MMA_64x256x32_F32E4M3E4M3_SS_TNILNSO_7ScaleInE1ELSQ_1EEEEEENS4_6LayoutISC_NS5_IJNSA_ILi0EEESU_SU_EEEEENS5_IJNS4_10UnderscoreESX_SX_EEEEENS4_13SM90_TMA_LOADENS4_14ComposedLayoutINS4_7SwizzleILi1ELi4ELi3EEENS4_18smem_ptr_flag_bitsILi8EEENST_INS5_IJNSA_ILi8EEESH_EEENS5_IJSH_SB_EEEEEEEvNS4_8identityES10_S1A_vS1B_EENS_8epilogue10collective6detail29Sm90TmaWarpSpecializedAdapterINS1E_15DefaultEpilogueISJ_SK_SK_NS1D_6thread17LinearCombinationISJ_Li1EffLNS1I_9ScaleType4KindE0ELNS_15FloatRoundStyleE2ESJ_EENS1_15EpilogueDefaultEEEEEvvEEEEvNT_6ParamsE:
[----:B------:R-:W0:Y:S02]  /*0000*/  LDC R1, c[0x0][0x28] ;  /* 0x00000a00ff017b82 */ /* 0x000e240000000800 */
[----:B0-----:R-:W-:Y:S01]  /*0010*/  VIADD R1, R1, 0xfffffef0 ;  /* 0xfffffef001017836 */ /* 0x001fe20000000000 */
[----:B------:R-:W0:Y:S01]  /*0020*/  S2R R2, SR_TID.X ;  /* 0x0000000000027919 */ /* 0x000e220000002100 */
[----:B------:R-:W-:Y:S01]  /*0030*/  ELECT P0, URZ, PT ;  /* 0x00000000003f782f */ /* 0x000fe20003800000 */
[----:B------:R-:W-:Y:S01]  /*0040*/  BSSY B0, `(.L_x_0) ;  /* 0x0000014000007945 */ /* 0x000fe20003800000 */
[----:B0-----:R-:W-:-:S05]  /*0050*/  SHF.R.U32.HI R0, RZ, 0x5, R2 ;  /* 0x00000005ff007819 */ /* 0x001fca0000011602 */
[----:B------:R-:W0:Y:S02]  /*0060*/  SHFL.IDX PT, R3, R0, RZ, 0x1f ;  /* 0x00001fff00037589 */ /* 0x000e2400000e0000 */
[----:B0-----:R-:W-:Y:S02]  /*0070*/  R2UR UR6, R3 ;  /* 0x00000000030672ca */ /* 0x001fe400000e0000 */
[----:B------:R-:W-:-:S05]  /*0080*/  SHF.R.U32.HI R3, RZ, 0x7, R2 ;  /* 0x00000007ff037819 */ /* 0x000fca0000011602 */
[----:B------:R0:W1:Y:S06]  /*0090*/  SHFL.IDX PT, R4, R3, RZ, 0x1f ;  /* 0x00001fff03047589 */ /* 0x00006c00000e0000 */
[----:B------:R-:W-:Y:S02]  /*00a0*/  USHF.R.S32.HI UR4, URZ, 0x1f, UR6 ;  /* 0x0000001f3f047899 */ /* 0x000fe40008011406 */
[----:B------:R-:W-:Y:S02]  /*00b0*/  ISETP.NE.OR P0, PT, RZ, UR6, !P0 ;  /* 0x00000006ff007c0c */ /* 0x000fe4000c705670 */
[----:B------:R-:W-:-:S04]  /*00c0*/  ULEA.HI UR4, UR4, UR6, URZ, 0x2 ;  /* 0x0000000604047291 */ /* 0x000fc8000f8f103f */
[----:B------:R-:W-:-:S04]  /*00d0*/  ULOP3.LUT UR4, UR4, 0xfffffffc, URZ, 0xc0, !UPT ;  /* 0xfffffffc04047892 */ /* 0x000fc8000f8ec03f */
[----:B------:R-:W-:-:S03]  /*00e0*/  UIADD3 UR6, UR6, -UR4, URZ ;  /* 0x8000000406067290 */ /* 0x000fc6000fffe03f */
[----:B0-----:R-:W-:Y:S09]  /*00f0*/  @P0 BRA `(.L_x_1) ;  /* 0x0000000000200947 */ /* 0x001ff20003800000 */
[----:B------:R-:W-:Y:S02]  /*0100*/  ULDC.64 UR4, c[0x0][0x198] ;  /* 0x0000660000047ab9 */ /* 0x000fe40000000a00 */
[----:B------:R-:W-:Y:S02]  /*0110*/  UIADD3 UR8, UP0, UR4, 0xf0, URZ ;  /* 0x000000f004087890 */ /* 0x000fe4000ff1e03f */
[----:B------:R-:W-:Y:S02]  /*0120*/  UIADD3 UR4, UP1, UR4, 0x1f0, URZ ;  /* 0x000001f004047890 */ /* 0x000fe4000ff3e03f */
[----:B------:R-:W-:Y:S02]  /*0130*/  UIADD3.X UR9, URZ, UR5, URZ, UP0, !UPT ;  /* 0x000000053f097290 */ /* 0x000fe400087fe43f */
[----:B------:R-:W-:-:S07]  /*0140*/  UIADD3.X UR5, URZ, UR5, URZ, UP1, !UPT ;  /* 0x000000053f057290 */ /* 0x000fce0008ffe43f */
[----:B------:R0:W-:Y:S02]  /*0150*/  UTMACCTL.PF [UR8] ;  /* 0x00000000080079b9 */ /* 0x0001e40008040000 */
[----:B------:R0:W-:Y:S02]  /*0160*/  UTMACCTL.PF [UR4] ;  /* 0x00000000040079b9 */ /* 0x0001e40008040000 */
[----:B0-----:R-:W-:Y:S01]  /*0170*/  NOP ;  /* 0x0000000000007918 */ /* 0x001fe20000000000 */
.L_x_1:
[----:B------:R-:W-:Y:S05]  /*0180*/  BSYNC B0 ;  /* 0x0000000000007941 */ /* 0x000fea0003800000 */
.L_x_0:
[----:B------:R-:W0:Y:S01]  /*0190*/  SHFL.IDX PT, R5, R0, RZ, 0x1f ;  /* 0x00001fff00057589 */ /* 0x000e2200000e0000 */
[----:B-1----:R-:W-:Y:S01]  /*01a0*/  R2UR UR14, R4 ;  /* 0x00000000040e72ca */ /* 0x002fe200000e0000 */
[----:B------:R-:W-:-:S04]  /*01b0*/  UISETP.NE.AND UP0, UPT, UR6, 0x3, UPT ;  /* 0x000000030600788c */ /* 0x000fc8000bf05270 */
[----:B------:R-:W-:-:S08]  /*01c0*/  UISETP.EQ.OR UP0, UPT, UR6, URZ, !UP0 ;  /* 0x0000003f0600728c */ /* 0x000fd0000c702670 */
[----:B------:R-:W-:Y:S02]  /*01d0*/  UIADD3 UR12, UR14, -0x1, URZ ;  /* 0xffffffff0e0c7890 */ /* 0x000fe4000fffe03f */
[----:B------:R-:W-:Y:S02]  /*01e0*/  UISETP.EQ.AND UP0, UPT, UR14, URZ, UP0 ;  /* 0x0000003f0e00728c */ /* 0x000fe40008702270 */
[----:B------:R-:W-:Y:S02]  /*01f0*/  UISETP.GE.U32.AND UP1, UPT, UR12, 0x2, UPT ;  /* 0x000000020c00788c */ /* 0x000fe4000bf26070 */
[----:B------:R-:W-:Y:S01]  /*0200*/  USEL UR13, URZ, 0x1, !UP0 ;  /* 0x000000013f0d7887 */ /* 0x000fe2000c000000 */
[----:B0-----:R-:W-:-:S03]  /*0210*/  ISETP.NE.AND P0, PT, R5, RZ, PT ;  /* 0x000000ff0500720c */ /* 0x001fc60003f05270 */
[----:B------:R-:W-:-:S10]  /*0220*/  USEL UR13, UR13, 0x2, UP1 ;  /* 0x000000020d0d7887 */ /* 0x000fd40008800000 */
[----:B------:R-:W-:Y:S05]  /*0230*/  @P0 BRA `(.L_x_2) ;  /* 0x0000000000600947 */ /* 0x000fea0003800000 */
[----:B------:R-:W0:Y:S01]  /*0240*/  S2UR UR7, SR_CgaCtaId ;  /* 0x00000000000779c3 */ /* 0x000e220000008800 */
[----:B------:R-:W-:Y:S01]  /*0250*/  UMOV UR4, 0x400 ;  /* 0x0000040000047882 */ /* 0x000fe20000000000 */
[----:B------:R-:W-:Y:S01]  /*0260*/  UMOV UR5, 0x1 ;  /* 0x0000000100057882 */ /* 0x000fe20000000000 */
[----:B------:R-:W-:Y:S01]  /*0270*/  UMOV UR8, 0x80 ;  /* 0x0000008000087882 */ /* 0x000fe20000000000 */
[----:B------:R-:W-:Y:S01]  /*0280*/  ELECT P0, URZ, PT ;  /* 0x00000000003f782f */ /* 0x000fe20003800000 */
[----:B------:R-:W-:-:S04]  /*0290*/  UIADD3 UR8, -UR8, 0x100000, URZ ;  /* 0x0010000008087890 */ /* 0x000fc8000fffe13f */
[----:B------:R-:W-:Y:S02]  /*02a0*/  USHF.L.U32 UR9, UR8, 0xb, URZ ;  /* 0x0000000b08097899 */ /* 0x000fe4000800063f */
[----:B------:R-:W-:Y:S02]  /*02b0*/  USHF.L.U32 UR8, UR8, 0x1, URZ ;  /* 0x0000000108087899 */ /* 0x000fe4000800063f */
[----:B0-----:R-:W-:Y:S02]  /*02c0*/  ULEA UR7, UR7, UR4, 0x18 ;  /* 0x0000000407077291 */ /* 0x001fe4000f8ec03f */
[----:B------:R-:W-:-:S04]  /*02d0*/  UIADD3 UR4, -UR5, 0x100000, URZ ;  /* 0x0010000005047890 */ /* 0x000fc8000fffe13f */
[----:B------:R-:W-:Y:S02]  /*02e0*/  USHF.L.U32 UR5, UR4, 0xb, URZ ;  /* 0x0000000b04057899 */ /* 0x000fe4000800063f */
[----:B------:R-:W-:Y:S01]  /*02f0*/  USHF.L.U32 UR4, UR4, 0x1, URZ ;  /* 0x0000000104047899 */ /* 0x000fe2000800063f */
[----:B------:R-:W0:Y:S11]  /*0300*/  FENCE.VIEW.ASYNC.S ;  /* 0x00000000000073c6 */ /* 0x000e360000000000 */
[----:B0-----:R0:W1:Y:S01]  /*0310*/  SYNCS.EXCH.64 URZ, [UR7], UR4 ;  /* 0x00000004073f75b2 */ /* 0x0010620008000100 */
[----:B------:R0:W2:Y:S01]  /*0320*/  SYNCS.EXCH.64 URZ, [UR7+0x28], UR8 ;  /* 0x00002808073f75b2 */ /* 0x0000a20008000100 */
[----:B------:R0:W3:Y:S01]  /*0330*/  SYNCS.EXCH.64 URZ, [UR7+0x8], UR4 ;  /* 0x00000804073f75b2 */ /* 0x0000e20008000100 */
[----:B------:R0:W4:Y:S01]  /*0340*/  SYNCS.EXCH.64 URZ, [UR7+0x30], UR8 ;  /* 0x00003008073f75b2 */ /* 0x0001220008000100 */
[----:B------:R0:W0:Y:S01]  /*0350*/  SYNCS.EXCH.64 URZ, [UR7+0x10], UR4 ;  /* 0x00001004073f75b2 */ /* 0x0000220008000100 */
[----:B------:R0:W0:Y:S01]  /*0360*/  SYNCS.EXCH.64 URZ, [UR7+0x38], UR8 ;  /* 0x00003808073f75b2 */ /* 0x0000220008000100 */
[----:B------:R0:W0:Y:S01]  /*0370*/  SYNCS.EXCH.64 URZ, [UR7+0x18], UR4 ;  /* 0x00001804073f75b2 */ /* 0x0000220008000100 */
[----:B------:R0:W0:Y:S01]  /*0380*/  SYNCS.EXCH.64 URZ, [UR7+0x40], UR8 ;  /* 0x00004008073f75b2 */ /* 0x0000220008000100 */
[----:B------:R0:W0:Y:S01]  /*0390*/  SYNCS.EXCH.64 URZ, [UR7+0x20], UR4 ;  /* 0x00002004073f75b2 */ /* 0x0000220008000100 */
[----:B------:R0:W0:Y:S01]  /*03a0*/  SYNCS.EXCH.64 URZ, [UR7+0x48], UR8 ;  /* 0x00004808073f75b2 */ /* 0x0000220008000100 */
[----:B------:R-:W-:Y:S01]  /*03b0*/  NOP ;  /* 0x0000000000007918 */ /* 0x000fe20000000000 */
.L_x_2:
[----:B------:R-:W5:Y:S01]  /*03c0*/  SHFL.IDX PT, R5, R0, RZ, 0x1f ;  /* 0x00001fff00057589 */ /* 0x000f6200000e0000 */
[----:B------:R-:W-:Y:S01]  /*03d0*/  ELECT P0, URZ, PT ;  /* 0x00000000003f782f */ /* 0x000fe20003800000 */
[----:B------:R-:W-:Y:S01]  /*03e0*/  NOP ;  /* 0x0000000000007918 */ /* 0x000fe20000000000 */
[----:B------:R-:W-:Y:S01]  /*03f0*/  ELECT P1, URZ, PT ;  /* 0x00000000003f782f */ /* 0x000fe20003820000 */
[----:B------:R-:W1:Y:S01]  /*0400*/  SHFL.IDX PT, R4, R0, RZ, 0x1f ;  /* 0x00001fff00047589 */ /* 0x000e6200000e0000 */
[----:B0-----:R-:W-:Y:S01]  /*0410*/  UMOV UR4, 0x20 ;  /* 0x0000002000047882 */ /* 0x001fe20000000000 */
[----:B------:R-:W-:Y:S01]  /*0420*/  UMOV UR9, 0x80 ;  /* 0x0000008000097882 */ /* 0x000fe20000000000 */
[----:B------:R-:W-:Y:S01]  /*0430*/  NOP ;  /* 0x0000000000007918 */ /* 0x000fe20000000000 */
[----:B------:R0:W2:Y:S01]  /*0440*/  SHFL.IDX PT, R0, R3, RZ, 0x1f ;  /* 0x00001fff03007589 */ /* 0x0000a200000e0000 */
[----:B------:R-:W-:Y:S01]  /*0450*/  ULDC.64 UR22, c[0x0][0x208] ;  /* 0x0000820000167ab9 */ /* 0x000fe20000000a00 */
[----:B0-----:R-:W-:-:S04]  /*0460*/  SHF.R.S32.HI R3, RZ, 0x1f, R2 ;  /* 0x0000001fff037819 */ /* 0x001fc80000011402 */
[----:B------:R-:W-:Y:S02]  /*0470*/  LEA.HI R3, R3, R2, RZ, 0x7 ;  /* 0x0000000203037211 */ /* 0x000fe400078f38ff */
[----:B-----5:R-:W-:Y:S02]  /*0480*/  ISETP.NE.OR P0, PT, R5, RZ, !P0 ;  /* 0x000000ff0500720c */ /* 0x020fe40004705670 */
[----:B------:R-:W-:Y:S02]  /*0490*/  LOP3.LUT R3, R3, 0xffffff80, RZ, 0xc0, !PT ;  /* 0xffffff8003037812 */ /* 0x000fe400078ec0ff */
[----:B-1----:R-:W-:-:S03]  /*04a0*/  ISETP.NE.OR P1, PT, R4, RZ, !P1 ;  /* 0x000000ff0400720c */ /* 0x002fc60004f25670 */
[----:B------:R-:W-:Y:S01]  /*04b0*/  IMAD.IADD R3, R2, 0x1, -R3 ;  /* 0x0000000102037824 */ /* 0x000fe200078e0a03 */
[----:B--2---:R-:W-:-:S05]  /*04c0*/  R2UR UR17, R0 ;  /* 0x00000000001172ca */ /* 0x004fca00000e0000 */
[----:B------:R-:W-:-:S04]  /*04d0*/  VOTEU.ALL UP0, P0 ;  /* 0x00000000003f7886 */ /* 0x000fc80000000000 */
[----:B------:R-:W-:Y:S01]  /*04e0*/  VOTEU.ALL UP1, P1 ;  /* 0x00000000003f7886 */ /* 0x000fe20000820000 */
[----:B------:R-:W0:Y:S01]  /*04f0*/  @!UP0 S2UR UR8, SR_CgaCtaId ;  /* 0x00000000000889c3 */ /* 0x000e220000008800 */
[----:B------:R-:W-:Y:S01]  /*0500*/  @!UP0 UMOV UR7, 0x400 ;  /* 0x0000040000078882 */ /* 0x000fe20000000000 */
[----:B------:R-:W-:-:S04]  /*0510*/  @!UP0 UIADD3 UR4, -UR4, 0x100000, URZ ;  /* 0x0010000004048890 */ /* 0x000fc8000fffe13f */
[----:B------:R-:W-:Y:S02]  /*0520*/  @!UP0 USHF.L.U32 UR5, UR4, 0xb, URZ ;  /* 0x0000000b04058899 */ /* 0x000fe4000800063f */
[----:B------:R-:W-:Y:S01]  /*0530*/  @!UP0 USHF.L.U32 UR4, UR4, 0x1, URZ ;  /* 0x0000000104048899 */ /* 0x000fe2000800063f */
[----:B------:R-:W-:Y:S01]  /*0540*/  @!UP1 UMOV UR10, 0x400 ;  /* 0x00000400000a9882 */ /* 0x000fe20000000000 */
[----:B------:R-:W-:Y:S01]  /*0550*/  VOTEU.ALL UP2, P1 ;  /* 0x00000000003f7886 */ /* 0x000fe20000840000 */
[----:B------:R-:W-:Y:S01]  /*0560*/  VOTEU.ALL UP3, P1 ;  /* 0x00000000003f7886 */ /* 0x000fe20000860000 */
[----:B------:R-:W-:Y:S01]  /*0570*/  VOTEU.ALL UP4, P1 ;  /* 0x00000000003f7886 */ /* 0x000fe20000880000 */
[----:B------:R-:W1:Y:S01]  /*0580*/  @!UP1 S2UR UR11, SR_CgaCtaId ;  /* 0x00000000000b99c3 */ /* 0x000e620000008800 */
[----:B------:R-:W-:Y:S01]  /*0590*/  VOTEU.ALL UP5, P1 ;  /* 0x00000000003f7886 */ /* 0x000fe200008a0000 */
[----:B------:R-:W-:Y:S01]  /*05a0*/  ISETP.NE.AND P1, PT, RZ, UR14, PT ;  /* 0x0000000eff007c0c */ /* 0x000fe2000bf25270 */
[----:B0-----:R-:W-:-:S02]  /*05b0*/  @!UP0 ULEA UR7, UR8, UR7, 0x18 ;  /* 0x0000000708078291 */ /* 0x001fc4000f8ec03f */
[----:B------:R-:W-:-:S04]  /*05c0*/  @!UP1 UIADD3 UR8, -UR9, 0x100000, URZ ;  /* 0x0010000009089890 */ /* 0x000fc8000fffe13f */
[----:B------:R-:W-:Y:S02]  /*05d0*/  @!UP1 USHF.L.U32 UR9, UR8, 0xb, URZ ;  /* 0x0000000b08099899 */ /* 0x000fe4000800063f */
[----:B------:R-:W-:Y:S01]  /*05e0*/  @!UP1 USHF.L.U32 UR8, UR8, 0x1, URZ ;  /* 0x0000000108089899 */ /* 0x000fe2000800063f */
[----:B------:R-:W-:Y:S01]  /*05f0*/  VOTEU.ALL UP0, P0 ;  /* 0x00000000003f7886 */ /* 0x000fe20000000000 */
[----:B-1----:R-:W-:Y:S01]  /*0600*/  @!UP1 ULEA UR10, UR11, UR10, 0x18 ;  /* 0x0000000a0b0a9291 */ /* 0x002fe2000f8ec03f */
[----:B------:R-:W-:Y:S01]  /*0610*/  VOTEU.ALL UP1, P0 ;  /* 0x00000000003f7886 */ /* 0x000fe20000020000 */
[----:B------:R-:W0:Y:S02]  /*0620*/  FENCE.VIEW.ASYNC.S ;  /* 0x00000000000073c6 */ /* 0x000e240000000000 */
[----:B0-----:R-:W3:Y:S02]  /*0630*/  @!UP0 SYNCS.EXCH.64 URZ, [UR7+0x80], UR4 ;  /* 0x00008004073f85b2 */ /* 0x001ee40008000100 */
[----:B------:R0:W3:Y:S01]  /*0640*/  @!UP1 SYNCS.EXCH.64 URZ, [UR7+0x88], UR4 ;  /* 0x00008804073f95b2 */ /* 0x0000e20008000100 */
[----:B------:R-:W-:Y:S01]  /*0650*/  NOP ;  /* 0x0000000000007918 */ /* 0x000fe20000000000 */
[----:B0-----:R-:W-:-:S02]  /*0660*/  ULDC.64 UR4, c[0x0][0x598] ;  /* 0x0001660000047ab9 */ /* 0x001fc40000000a00 */
[----:B------:R-:W-:Y:S02]  /*0670*/  ISETP.NE.U32.AND P0, PT, RZ, UR4, PT ;  /* 0x00000004ff007c0c */ /* 0x000fe4000bf05070 */
[----:B------:R0:W3:Y:S02]  /*0680*/  @!UP2 SYNCS.EXCH.64 URZ, [UR10+0x60], UR8 ;  /* 0x000060080a3fa5b2 */ /* 0x0000e40008000100 */
[----:B------:R-:W-:Y:S01]  /*0690*/  ISETP.NE.AND.EX P0, PT, RZ, UR5, PT, P0 ;  /* 0x00000005ff007c0c */ /* 0x000fe2000bf05300 */
[----:B------:R0:W3:Y:S01]  /*06a0*/  @!UP3 SYNCS.EXCH.64 URZ, [UR10+0x68], UR8 ;  /* 0x000068080a3fb5b2 */ /* 0x0000e20008000100 */
[----:B------:R0:W3:Y:S01]  /*06b0*/  @!UP4 SYNCS.EXCH.64 URZ, [UR10+0x70], UR8 ;  /* 0x000070080a3fc5b2 */ /* 0x0000e20008000100 */
[----:B------:R0:W3:Y:S01]  /*06c0*/  @!UP5 SYNCS.EXCH.64 URZ, [UR10+0x78], UR8 ;  /* 0x000078080a3fd5b2 */ /* 0x0000e20008000100 */
[----:B------:R-:W-:Y:S01]  /*06d0*/  NOP ;  /* 0x0000000000007918 */ /* 0x000fe20000000000 */
[----:B---34-:R-:W-:Y:S08]  /*06e0*/  BAR.SYNC.DEFER_BLOCKING 0x0 ;  /* 0x0000000000007b1d */ /* 0x018ff00000010000 */
[----:B0-----:R-:W-:Y:S05]  /*06f0*/  @!P0 BRA `(.L_x_3) ;  /* 0x0000000000208947 */ /* 0x001fea0003800000 */
[----:B------:R-:W0:Y:S02]  /*0700*/  LDC.64 R4, c[0x0][0x598] ;  /* 0x00016600ff047b82 */ /* 0x000e240000000a00 */
[----:B0-----:R-:W2:Y:S02]  /*0710*/  LDG.E.64 R4, desc[UR22][R4.64] ;  /* 0x0000001604047981 */ /* 0x001ea4000c1e1b00 */
[----:B--2---:R-:W-:-:S04]  /*0720*/  ISETP.NE.U32.AND P0, PT, R4, RZ, PT ;  /* 0x000000ff0400720c */ /* 0x004fc80003f05070 */
[----:B------:R-:W-:-:S13]  /*0730*/  ISETP.NE.AND.EX P0, PT, R5, RZ, PT, P0 ;  /* 0x000000ff0500720c */ /* 0x000fda0003f05300 */
[----:B------:R-:W-:Y:S05]  /*0740*/  @!P0 BRA `(.L_x_3) ;  /* 0x00000000000c8947 */ /* 0x000fea0003800000 */
[----:B------:R-:W2:Y:S02]  /*0750*/  LD.E R4, desc[UR22][R4.64] ;  /* 0x0000001604047980 */ /* 0x000ea4000c101900 */
[----:B--2---:R-:W-:Y:S01]  /*0760*/  R2UR UR25, R4 ;  /* 0x00000000041972ca */ /* 0x004fe200000e0000 */
[----:B------:R-:W-:-:S14]  /*0770*/  BRA `(.L_x_4) ;  /* 0x0000000000247947 */ /* 0x000fdc0003800000 */
.L_x_3:
[----:B------:R-:W-:Y:S02]  /*0780*/  ULDC.64 UR4, c[0x0][0x588] ;  /* 0x0001620000047ab9 */ /* 0x000fe40000000a00 */
[----:B------:R-:W-:-:S04]  /*0790*/  ISETP.NE.U32.AND P0, PT, RZ, UR4, PT ;  /* 0x00000004ff007c0c */ /* 0x000fc8000bf05070 */
[----:B------:R-:W-:-:S13]  /*07a0*/  ISETP.NE.AND.EX P0, PT, RZ, UR5, PT, P0 ;  /* 0x00000005ff007c0c */ /* 0x000fda000bf05300 */
[----:B------:R-:W-:Y:S05]  /*07b0*/  @!P0 BRA `(.L_x_5) ;  /* 0x0000000000108947 */ /* 0x000fea0003800000 */
[----:B------:R-:W0:Y:S02]  /*07c0*/  LDC.64 R4, c[0x0][0x588] ;  /* 0x00016200ff047b82 */ /* 0x000e240000000a00 */
[----:B0-----:R-:W2:Y:S02]  /*07d0*/  LDG.E R4, desc[UR22][R4.64] ;  /* 0x0000001604047981 */ /* 0x001ea4000c1e1900 */
[----:B--2---:R-:W-:Y:S01]  /*07e0*/  R2UR UR25, R4 ;  /* 0x00000000041972ca */ /* 0x004fe200000e0000 */
[----:B------:R-:W-:-:S14]  /*07f0*/  BRA `(.L_x_4) ;  /* 0x0000000000047947 */ /* 0x000fdc0003800000 */
.L_x_5:
[----:B------:R-:W-:-:S05]  /*0800*/  ULDC UR25, c[0x0][0x580] ;  /* 0x0001600000197ab9 */ /* 0x000fca0000000800 */
.L_x_4:
[----:B------:R-:W-:Y:S02]  /*0810*/  ULDC.64 UR4, c[0x0][0x5a0] ;  /* 0x0001680000047ab9 */ /* 0x000fe40000000a00 */
[----:B------:R-:W-:-:S04]  /*0820*/  ISETP.NE.U32.AND P0, PT, RZ, UR4, PT ;  /* 0x00000004ff007c0c */ /* 0x000fc8000bf05070 */
[----:B------:R-:W-:-:S13]  /*0830*/  ISETP.NE.AND.EX P0, PT, RZ, UR5, PT, P0 ;  /* 0x00000005ff007c0c */ /* 0x000fda000bf05300 */
[----:B------:R-:W-:Y:S05]  /*0840*/  @!P0 BRA `(.L_x_6) ;  /* 0x0000000000208947 */ /* 0x000fea0003800000 */
        /* <DEDUP_REMOVED lines=8> */
.L_x_6:
        /* <DEDUP_REMOVED lines=8> */
.L_x_8:
[----:B------:R-:W-:-:S05]  /*0950*/  ULDC UR26, c[0x0][0x584] ;  /* 0x00016100001a7ab9 */ /* 0x000fca0000000800 */
.L_x_7:
[----:B------:R-:W0:Y:S01]  /*0960*/  LDC R0, c[0x0][0x65c] ;  /* 0x00019700ff007b82 */ /* 0x000e220000000800 */
[----:B------:R-:W1:Y:S01]  /*0970*/  S2R R12, SR_CTAID.Y ;  /* 0x00000000000c7919 */ /* 0x000e620000002600 */
[----:B------:R-:W-:Y:S01]  /*0980*/  IMAD.MOV.U32 R5, RZ, RZ, RZ ;  /* 0x000000ffff057224 */ /* 0x000fe200078e00ff */
[----:B------:R-:W-:Y:S01]  /*0990*/  UISETP.NE.AND UP0, UPT, UR14, 0x2, UPT ;  /* 0x000000020e00788c */ /* 0x000fe2000bf05270 */
[----:B------:R-:W2:Y:S01]  /*09a0*/  S2R R4, SR_CTAID.X ;  /* 0x0000000000047919 */ /* 0x000ea20000002500 */
[----:B------:R-:W-:Y:S01]  /*09b0*/  ULDC UR7, c[0x0][0x28c] ;  /* 0x0000a30000077ab9 */ /* 0x000fe20000000800 */
[----:B------:R-:W-:Y:S01]  /*09c0*/  UMOV UR5, URZ ;  /* 0x0000003f00057c82 */ /* 0x000fe20008000000 */
[----:B------:R-:W-:Y:S02]  /*09d0*/  UIADD3 UR7, UR7, 0x1f, URZ ;  /* 0x0000001f07077890 */ /* 0x000fe4000fffe03f */
[----:B------:R-:W-:Y:S01]  /*09e0*/  PLOP3.LUT P0, PT, PT, PT, UP0, 0x80, 0x0 ;  /* 0x000000000000781c */ /* 0x000fe20003f0f008 */
[----:B------:R-:W-:Y:S01]  /*09f0*/  UMOV UR4, URZ ;  /* 0x0000003f00047c82 */ /* 0x000fe20008000000 */
[----:B------:R-:W-:Y:S01]  /*0a00*/  ULDC.64 UR18, c[0x0][0x650] ;  /* 0x0001940000127ab9 */ /* 0x000fe20000000a00 */
[----:B------:R-:W-:-:S04]  /*0a10*/  USHF.R.S32.HI UR10, URZ, 0x1f, UR7 ;  /* 0x0000001f3f0a7899 */ /* 0x000fc80008011407 */
[----:B------:R-:W-:-:S04]  /*0a20*/  ULEA.HI UR10, UR10, UR7, URZ, 0x5 ;  /* 0x000000070a0a7291 */ /* 0x000fc8000f8f283f */
[----:B------:R-:W-:Y:S01]  /*0a30*/  USHF.R.S32.HI UR14, URZ, 0x5, UR10 ;  /* 0x000000053f0e7899 */ /* 0x000fe2000801140a */
[----:B0-----:R-:W-:-:S13]  /*0a40*/  ISETP.NE.AND P2, PT, R0, 0x1, PT ;  /* 0x000000010000780c */ /* 0x001fda0003f45270 */
[----:B------:R-:W2:Y:S01]  /*0a50*/  @P2 LDC R9, c[0x0][0x10] ;  /* 0x00000400ff092b82 */ /* 0x000ea20000000800 */
[----:B-1----:R-:W-:Y:S02]  /*0a60*/  @P2 IMAD.MOV.U32 R6, RZ, RZ, R12 ;  /* 0x000000ffff062224 */ /* 0x002fe400078e000c */
[----:B------:R-:W-:-:S05]  /*0a70*/  @P2 IMAD.MOV.U32 R7, RZ, RZ, RZ ;  /* 0x000000ffff072224 */ /* 0x000fca00078e00ff */
[----:B------:R-:W0:Y:S01]  /*0a80*/  @!P2 LDC R11, c[0x0][0xc] ;  /* 0x00000300ff0bab82 */ /* 0x000e220000000800 */
[----:B------:R-:W-:Y:S01]  /*0a90*/  ULDC UR8, c[0x0][0xc] ;  /* 0x0000030000087ab9 */ /* 0x000fe20000000800 */
[----:B------:R-:W-:Y:S01]  /*0aa0*/  ULDC UR9, c[0x0][0x10] ;  /* 0x0000040000097ab9 */ /* 0x000fe20000000800 */
[----:B------:R-:W-:Y:S01]  /*0ab0*/  ULDC UR7, c[0x0][0x14] ;  /* 0x0000050000077ab9 */ /* 0x000fe20000000800 */
[----:B------:R-:W-:-:S04]  /*0ac0*/  UIMAD.WIDE.U32 UR8, UR8, UR9, URZ ;  /* 0x00000009080872a5 */ /* 0x000fc8000f8e003f */
[----:B------:R-:W-:Y:S02]  /*0ad0*/  UIMAD.WIDE.U32 UR20, UR8, UR7, URZ ;  /* 0x00000007081472a5 */ /* 0x000fe4000f8e003f */
[----:B------:R-:W-:-:S04]  /*0ae0*/  UIMAD UR15, UR9, UR7, URZ ;  /* 0x00000007090f72a4 */ /* 0x000fc8000f8e023f */
[----:B------:R-:W-:Y:S01]  /*0af0*/  UIADD3 UR15, UR21, UR15, URZ ;  /* 0x0000000f150f7290 */ /* 0x000fe2000fffe03f */
[----:B--2---:R-:W-:-:S04]  /*0b00*/  @P2 IMAD.WIDE.U32 R8, R4, R9, R6 ;  /* 0x0000000904082225 */ /* 0x004fc800078e0006 */
[----:B------:R-:W-:Y:S02]  /*0b10*/  @P2 IMAD.MOV.U32 R13, RZ, RZ, R8 ;  /* 0x000000ffff0d2224 */ /* 0x000fe400078e0008 */
[----:B0-----:R-:W-:-:S04]  /*0b20*/  @!P2 IMAD.WIDE.U32 R6, R11, R12, R4 ;  /* 0x0000000c0b06a225 */ /* 0x001fc800078e0004 */
[----:B------:R-:W-:Y:S02]  /*0b30*/  @P2 IMAD.MOV.U32 R11, RZ, RZ, RZ ;  /* 0x000000ffff0b2224 */ /* 0x000fe400078e00ff */
[----:B------:R-:W-:Y:S02]  /*0b40*/  @!P2 IMAD.MOV.U32 R13, RZ, RZ, R6 ;  /* 0x000000ffff0da224 */ /* 0x000fe400078e0006 */
[----:B------:R-:W-:Y:S02]  /*0b50*/  @P2 IMAD.IADD R10, R9, 0x1, R11 ;  /* 0x00000001090a2824 */ /* 0x000fe400078e020b */
[----:B------:R-:W-:Y:S01]  /*0b60*/  @!P2 IMAD.MOV.U32 R10, RZ, RZ, R7 ;  /* 0x000000ffff0aa224 */ /* 0x000fe200078e0007 */
[----:B------:R0:W-:Y:S01]  /*0b70*/  STL [R1+0x80], R13 ;  /* 0x0000800d01007387 */ /* 0x0001e20000100800 */
[----:B------:R-:W-:Y:S02]  /*0b80*/  IMAD.MOV.U32 R18, RZ, RZ, R13 ;  /* 0x000000ffff127224 */ /* 0x000fe400078e000d */
[----:B------:R-:W-:Y:S01]  /*0b90*/  IMAD.MOV.U32 R19, RZ, RZ, R10 ;  /* 0x000000ffff137224 */ /* 0x000fe200078e000a */
[----:B------:R0:W-:Y:S01]  /*0ba0*/  STL [R1+0x7c], R10 ;  /* 0x00007c0a01007387 */ /* 0x0001e20000100800 */
[----:B------:R-:W-:Y:S05]  /*0bb0*/  @P0 BRA `(.L_x_9) ;  /* 0x0000000000280947 */ /* 0x000fea0003800000 */
[----:B------:R-:W-:Y:S01]  /*0bc0*/  IADD3 R18, P0, R18, UR20, RZ ;  /* 0x0000001412127c10 */ /* 0x000fe2000ff1e0ff */
[----:B------:R-:W-:Y:S02]  /*0bd0*/  UISETP.GE.U32.AND UP0, UPT, UR14, 0x5, UPT ;  /* 0x000000050e00788c */ /* 0x000fe4000bf06070 */
[----:B------:R-:W-:Y:S01]  /*0be0*/  UIMAD.WIDE.U32 UR4, UR14, -0x33333333, URZ ;  /* 0xcccccccd0e0478a5 */ /* 0x000fe2000f8e003f */
[----:B------:R-:W-:Y:S01]  /*0bf0*/  IADD3.X R19, R19, UR15, RZ, P0, !PT ;  /* 0x0000000f13137c10 */ /* 0x000fe200087fe4ff */
[----:B------:R1:W-:Y:S02]  /*0c00*/  STL [R1+0x80], R18 ;  /* 0x0000801201007387 */ /* 0x0003e40000100800 */
[----:B------:R-:W-:Y:S02]  /*0c10*/  USHF.R.U32.HI UR5, URZ, 0x2, UR5 ;  /* 0x000000023f057899 */ /* 0x000fe40008011605 */
[----:B------:R1:W-:Y:S01]  /*0c20*/  STL [R1+0x7c], R19 ;  /* 0x00007c1301007387 */ /* 0x0003e20000100800 */
[----:B------:R-:W-:-:S02]  /*0c30*/  UMOV UR4, URZ ;  /* 0x0000003f00047c82 */ /* 0x000fc40008000000 */
[----:B------:R-:W-:Y:S02]  /*0c40*/  @UP0 ULOP3.LUT UR4, UR5, 0x1, URZ, 0xc0, !UPT ;  /* 0x0000000105040892 */ /* 0x000fe4000f8ec03f */
[----:B------:R-:W-:-:S12]  /*0c50*/  UIMAD UR5, UR5, -0x5, UR14 ;  /* 0xfffffffb050578a4 */ /* 0x000fd8000f8e020e */
.L_x_9:
[----:B------:R-:W-:Y:S01]  /*0c60*/  IMAD.MOV.U32 R8, RZ, RZ, -0x1 ;  /* 0xffffffffff087424 */ /* 0x000fe200078e00ff */
[----:B------:R-:W-:Y:S01]  /*0c70*/  ISETP.GE.U32.AND P0, PT, R18, UR18, PT ;  /* 0x0000001212007c0c */ /* 0x000fe2000bf06070 */
[----:B------:R-:W-:Y:S01]  /*0c80*/  IMAD.MOV.U32 R6, RZ, RZ, -0x1 ;  /* 0xffffffffff067424 */ /* 0x000fe200078e00ff */
[----:B------:R-:W-:Y:S01]  /*0c90*/  PRMT R0, RZ, 0x7610, R0 ;  /* 0x00007610ff007816 */ /* 0x000fe20000000000 */
[----:B------:R-:W-:Y:S01]  /*0ca0*/  IMAD.MOV.U32 R7, RZ, RZ, -0x1 ;  /* 0xffffffffff077424 */ /* 0x000fe200078e00ff */
[----:B------:R2:W-:Y:S01]  /*0cb0*/  STL [R1+0x84], R8 ;  /* 0x0000840801007387 */ /* 0x0005e20000100800 */
[----:B------:R-:W-:-:S03]  /*0cc0*/  ISETP.GE.U32.AND.EX P0, PT, R19, UR19, PT, P0 ;  /* 0x0000001313007c0c */ /* 0x000fc6000bf06100 */
[----:B------:R2:W-:Y:S04]  /*0cd0*/  STL [R1+0x78], R6 ;  /* 0x0000780601007387 */ /* 0x0005e80000100800 */
[----:B------:R2:W-:Y:S06]  /*0ce0*/  STL [R1+0x88], R7 ;  /* 0x0000880701007387 */ /* 0x0005ec0000100800 */
[----:B------:R-:W-:Y:S05]  /*0cf0*/  @P0 BRA `(.L_x_10) ;  /* 0x0000000400680947 */ /* 0x000fea0003800000 */
[----:B------:R-:W3:Y:S01]  /*0d00*/  LDC.64 R14, c[0x0][0x628] ;  /* 0x00018a00ff0e7b82 */ /* 0x000ee20000000a00 */
[----:B--2---:R-:W-:Y:S02]  /*0d10*/  IMAD.MOV.U32 R6, RZ, RZ, R18 ;  /* 0x000000ffff067224 */ /* 0x004fe400078e0012 */
[----:B------:R-:W-:-:S05]  /*0d20*/  IMAD.MOV.U32 R7, RZ, RZ, R19 ;  /* 0x000000ffff077224 */ /* 0x000fca00078e0013 */
[----:B------:R-:W2:Y:S08]  /*0d30*/  LDC R0, c[0x0][0x630] ;  /* 0x00018c00ff007b82 */ /* 0x000eb00000000800 */
[----:B------:R-:W4:Y:S01]  /*0d40*/  LDC.64 R16, c[0x0][0x620] ;  /* 0x00018800ff107b82 */ /* 0x000f220000000a00 */
[----:B---3--:R-:W-:-:S04]  /*0d50*/  ISETP.NE.U32.AND P0, PT, R14, RZ, PT ;  /* 0x000000ff0e00720c */ /* 0x008fc80003f05070 */
[----:B------:R-:W-:-:S13]  /*0d60*/  ISETP.NE.AND.EX P0, PT, R15, RZ, PT, P0 ;  /* 0x000000ff0f00720c */ /* 0x000fda0003f05300 */
[----:B--2-4-:R-:W-:Y:S05]  /*0d70*/  @!P0 BRA `(.L_x_11) ;  /* 0x0000000000288947 */ /* 0x014fea0003800000 */
[----:B------:R-:W2:Y:S02]  /*0d80*/  LDC R11, c[0x0][0x634] ;  /* 0x00018d00ff0b7b82 */ /* 0x000ea40000000800 */
[----:B--2---:R-:W-:-:S05]  /*0d90*/  IADD3 R11, P0, R18, R11, RZ ;  /* 0x0000000b120b7210 */ /* 0x004fca0007f1e0ff */
[----:B0-----:R-:W-:-:S04]  /*0da0*/  IMAD.X R13, RZ, RZ, R19, P0 ;  /* 0x000000ffff0d7224 */ /* 0x001fc800000e0613 */
[----:B------:R-:W-:-:S04]  /*0db0*/  IMAD.WIDE.U32 R6, R13, R14, RZ ;  /* 0x0000000e0d067225 */ /* 0x000fc800078e00ff */
[----:B------:R-:W-:-:S04]  /*0dc0*/  IMAD.WIDE.U32 R8, P0, R11, R15, R6 ;  /* 0x0000000f0b087225 */ /* 0x000fc80007800006 */
[----:B------:R-:W-:-:S04]  /*0dd0*/  IMAD.WIDE.U32 R6, R11, R14, RZ ;  /* 0x0000000e0b067225 */ /* 0x000fc800078e00ff */
[----:B------:R-:W-:Y:S01]  /*0de0*/  IMAD.X R11, RZ, RZ, RZ, P0 ;  /* 0x000000ffff0b7224 */ /* 0x000fe200000e06ff */
[----:B------:R-:W-:Y:S01]  /*0df0*/  IADD3 RZ, P0, R7, R8, RZ ;  /* 0x0000000807ff7210 */ /* 0x000fe20007f1e0ff */
[----:B------:R-:W-:-:S04]  /*0e00*/  IMAD.MOV.U32 R10, RZ, RZ, R9 ;  /* 0x000000ffff0a7224 */ /* 0x000fc800078e0009 */
[----:B------:R-:W-:-:S08]  /*0e10*/  IMAD.WIDE.U32.X R6, R13, R15, R10, P0 ;  /* 0x0000000f0d067225 */ /* 0x000fd000000e040a */
.L_x_11:
[-CC-:B------:R-:W-:Y:S01]  /*0e20*/  SHF.R.U64 R25, R6, R0.reuse, R7.reuse ;  /* 0x0000000006197219 */ /* 0x180fe20000001207 */
[----:B0-----:R-:W0:Y:S01]  /*0e30*/  LDC R10, c[0x0][0x618] ;  /* 0x00018600ff0a7b82 */ /* 0x001e220000000800 */
[----:B------:R-:W-:Y:S01]  /*0e40*/  SHF.R.U32.HI R5, RZ, R0, R7 ;  /* 0x00000000ff057219 */ /* 0x000fe20000011607 */
[----:B------:R-:W-:Y:S01]  /*0e50*/  IMAD.MOV.U32 R6, RZ, RZ, R18 ;  /* 0x000000ffff067224 */ /* 0x000fe200078e0012 */
[----:B------:R-:W-:Y:S01]  /*0e60*/  IADD3 R9, P0, RZ, -R25, RZ ;  /* 0x80000019ff097210 */ /* 0x000fe20007f1e0ff */
[----:B------:R-:W-:Y:S01]  /*0e70*/  IMAD.MOV.U32 R7, RZ, RZ, R19 ;  /* 0x000000ffff077224 */ /* 0x000fe200078e0013 */
[----:B------:R-:W-:Y:S01]  /*0e80*/  I2FP.F32.U32 R0, R4 ;  /* 0x0000000400007245 */ /* 0x000fe20000201000 */
[----:B------:R-:W-:Y:S02]  /*0e90*/  ULDC UR7, c[0x0][0x150] ;  /* 0x0000540000077ab9 */ /* 0x000fe40000000800 */
[----:B------:R-:W2:Y:S01]  /*0ea0*/  LDC.64 R22, c[0x0][0x640] ;  /* 0x00019000ff167b82 */ /* 0x000ea20000000a00 */
[----:B------:R-:W-:-:S02]  /*0eb0*/  IMAD.X R11, RZ, RZ, ~R5, P0 ;  /* 0x000000ffff0b7224 */ /* 0x000fc400000e0e05 */
[----:B------:R-:W-:Y:S01]  /*0ec0*/  FMUL R0, R0, UR7 ;  /* 0x0000000700007c20 */ /* 0x000fe20008400000 */
[----:B------:R-:W-:Y:S01]  /*0ed0*/  IMAD.WIDE.U32 R6, R9, R16, R6 ;  /* 0x0000001009067225 */ /* 0x000fe200078e0006 */
[----:B------:R-:W-:-:S03]  /*0ee0*/  ULDC UR7, c[0x0][0x154] ;  /* 0x0000550000077ab9 */ /* 0x000fc60000000800 */
[----:B------:R-:W-:Y:S01]  /*0ef0*/  IMAD R8, R11, R16, RZ ;  /* 0x000000100b087224 */ /* 0x000fe200078e02ff */
[----:B------:R-:W3:Y:S01]  /*0f00*/  LDC R5, c[0x0][0x144] ;  /* 0x00005100ff057b82 */ /* 0x000ee20000000800 */
[----:B------:R-:W4:Y:S02]  /*0f10*/  F2I.U32.TRUNC.NTZ R0, R0 ;  /* 0x0000000000007305 */ /* 0x000f24000020f000 */
[----:B------:R-:W-:-:S04]  /*0f20*/  IMAD R9, R9, R17, R8 ;  /* 0x0000001109097224 */ /* 0x000fc800078e0208 */
[----:B------:R-:W-:Y:S01]  /*0f30*/  IMAD.IADD R7, R7, 0x1, R9 ;  /* 0x0000000107077824 */ /* 0x000fe200078e0209 */
[----:B------:R-:W5:Y:S01]  /*0f40*/  LDC R16, c[0x0][0x608] ;  /* 0x00018200ff107b82 */ /* 0x000f620000000800 */
[----:B------:R-:W-:-:S03]  /*0f50*/  IMAD.MOV.U32 R9, RZ, RZ, -0x1 ;  /* 0xffffffffff097424 */ /* 0x000fc600078e00ff */
[--C-:B0-----:R-:W-:Y:S02]  /*0f60*/  SHF.R.U64 R14, R6, R10, R7.reuse ;  /* 0x0000000a060e7219 */ /* 0x101fe40000001207 */
[----:B------:R-:W-:Y:S02]  /*0f70*/  I2FP.F32.U32 R6, R12 ;  /* 0x0000000c00067245 */ /* 0x000fe40000201000 */
[----:B------:R-:W0:Y:S01]  /*0f80*/  LDC R20, c[0x0][0x658] ;  /* 0x00019600ff147b82 */ /* 0x000e220000000800 */
[----:B--2---:R-:W-:Y:S01]  /*0f90*/  ISETP.NE.U32.AND P0, PT, R22, RZ, PT ;  /* 0x000000ff1600720c */ /* 0x004fe20003f05070 */
[----:B----4-:R-:W-:Y:S02]  /*0fa0*/  IMAD.MOV R8, RZ, RZ, -R0 ;  /* 0x000000ffff087224 */ /* 0x010fe400078e0a00 */
[----:B------:R-:W-:Y:S01]  /*0fb0*/  FMUL R6, R6, UR7 ;  /* 0x0000000706067c20 */ /* 0x000fe20008400000 */
[----:B------:R-:W-:Y:S02]  /*0fc0*/  SHF.R.U32.HI R7, RZ, R10, R7 ;  /* 0x0000000aff077219 */ /* 0x000fe40000011607 */
[----:B------:R-:W-:Y:S01]  /*0fd0*/  ISETP.NE.AND.EX P0, PT, R23, RZ, PT, P0 ;  /* 0x000000ff1700720c */ /* 0x000fe20003f05300 */
[----:B------:R2:W4:Y:S01]  /*0fe0*/  F2I.U32.TRUNC.NTZ R13, R6 ;  /* 0x00000006000d7305 */ /* 0x000522000020f000 */
[----:B------:R-:W2:Y:S01]  /*0ff0*/  LDC R15, c[0x0][0x148] ;  /* 0x00005200ff0f7b82 */ /* 0x000ea20000000800 */
[----:B---3--:R-:W-:-:S07]  /*1000*/  IMAD R0, R5, R8, R4 ;  /* 0x0000000805007224 */ /* 0x008fce00078e0204 */
[----:B-1----:R-:W1:Y:S01]  /*1010*/  LDC R18, c[0x0][0x600] ;  /* 0x00018000ff127b82 */ /* 0x002e620000000800 */
[-CC-:B-----5:R-:W-:Y:S02]  /*1020*/  SHF.R.U64 R26, R14, R16.reuse, R7.reuse ;  /* 0x000000100e1a7219 */ /* 0x1a0fe40000001207 */
[----:B------:R-:W-:Y:S01]  /*1030*/  SHF.R.U32.HI R5, RZ, R16, R7 ;  /* 0x00000010ff057219 */ /* 0x000fe20000011607 */
[----:B------:R-:W-:-:S04]  /*1040*/  IMAD.MOV.U32 R7, RZ, RZ, 0x1 ;  /* 0x00000001ff077424 */ /* 0x000fc800078e00ff */
[----:B------:R-:W3:Y:S01]  /*1050*/  LDC R19, c[0x0][0x648] ;  /* 0x00019200ff137b82 */ /* 0x000ee20000000800 */
[-C--:B0-----:R-:W-:Y:S02]  /*1060*/  SHF.L.U32 R4, R9, R20.reuse, RZ ;  /* 0x0000001409047219 */ /* 0x081fe400000006ff */
[--C-:B------:R-:W-:Y:S02]  /*1070*/  SHF.R.U64 R16, R26, R20, R5.reuse ;  /* 0x000000141a107219 */ /* 0x100fe40000001205 */
[----:B------:R-:W-:Y:S02]  /*1080*/  LOP3.LUT R11, RZ, R4, RZ, 0x33, !PT ;  /* 0x00000004ff0b7212 */ /* 0x000fe400078e33ff */
[-C--:B------:R-:W-:Y:S01]  /*1090*/  SHF.R.U32.HI R5, RZ, R20.reuse, R5 ;  /* 0x00000014ff057219 */ /* 0x080fe20000011605 */
[----:B------:R-:W0:Y:S01]  /*10a0*/  LDC R21, c[0x0][0x638] ;  /* 0x00018e00ff157b82 */ /* 0x000e220000000800 */
[----:B------:R-:W-:Y:S01]  /*10b0*/  SHF.L.U32 R10, R7, R20, RZ ;  /* 0x00000014070a7219 */ /* 0x000fe200000006ff */
[----:B------:R-:W-:-:S06]  /*10c0*/  IMAD.MOV.U32 R4, RZ, RZ, R16 ;  /* 0x000000ffff047224 */ /* 0x000fcc00078e0010 */
[----:B------:R-:W0:Y:S01]  /*10d0*/  LDC R24, c[0x0][0x610] ;  /* 0x00018400ff187b82 */ /* 0x000e220000000800 */
[----:B--2-4-:R-:W-:Y:S05]  /*10e0*/  @!P0 BRA `(.L_x_12) ;  /* 0x0000000000288947 */ /* 0x014fea0003800000 */
[----:B------:R-:W2:Y:S02]  /*10f0*/  LDC R9, c[0x0][0x64c] ;  /* 0x00019300ff097b82 */ /* 0x000ea40000000800 */
[----:B--2---:R-:W-:-:S05]  /*1100*/  IADD3 R9, P0, R16, R9, RZ ;  /* 0x0000000910097210 */ /* 0x004fca0007f1e0ff */
[----:B------:R-:W-:-:S04]  /*1110*/  IMAD.X R17, RZ, RZ, R5, P0 ;  /* 0x000000ffff117224 */ /* 0x000fc800000e0605 */
[----:B------:R-:W-:-:S04]  /*1120*/  IMAD.WIDE.U32 R4, R17, R22, RZ ;  /* 0x0000001611047225 */ /* 0x000fc800078e00ff */
[----:B------:R-:W-:-:S04]  /*1130*/  IMAD.WIDE.U32 R6, P0, R9, R23, R4 ;  /* 0x0000001709067225 */ /* 0x000fc80007800004 */
[----:B------:R-:W-:-:S04]  /*1140*/  IMAD.WIDE.U32 R4, R9, R22, RZ ;  /* 0x0000001609047225 */ /* 0x000fc800078e00ff */
[----:B------:R-:W-:Y:S01]  /*1150*/  IMAD.X R9, RZ, RZ, RZ, P0 ;  /* 0x000000ffff097224 */ /* 0x000fe200000e06ff */
[----:B------:R-:W-:Y:S01]  /*1160*/  IADD3 RZ, P0, R5, R6, RZ ;  /* 0x0000000605ff7210 */ /* 0x000fe20007f1e0ff */
[----:B------:R-:W-:-:S04]  /*1170*/  IMAD.MOV.U32 R8, RZ, RZ, R7 ;  /* 0x000000ffff087224 */ /* 0x000fc800078e0007 */
[----:B------:R-:W-:-:S08]  /*1180*/  IMAD.WIDE.U32.X R4, R17, R23, R8, P0 ;  /* 0x0000001711047225 */ /* 0x000fd000000e0408 */
.L_x_12:
[----:B---3--:R-:W-:Y:S01]  /*1190*/  SHF.R.U64 R4, R4, R19, R5 ;  /* 0x0000001304047219 */ /* 0x008fe20000001205 */
[----:B-1----:R-:W-:Y:S01]  /*11a0*/  VIADD R5, R18, 0xffffffff ;  /* 0xffffffff12057836 */ /* 0x002fe20000000000 */
[----:B------:R-:W-:Y:S01]  /*11b0*/  LOP3.LUT R11, R26, R11, RZ, 0xc0, !PT ;  /* 0x0000000b1a0b7212 */ /* 0x000fe200078ec0ff */
[----:B------:R-:W-:Y:S02]  /*11c0*/  IMAD.MOV R13, RZ, RZ, -R13 ;  /* 0x000000ffff0d7224 */ /* 0x000fe400078e0a0d */
[----:B------:R-:W-:Y:S01]  /*11d0*/  IMAD.MOV R6, RZ, RZ, -R4 ;  /* 0x000000ffff067224 */ /* 0x000fe200078e0a04 */
[----:B------:R-:W-:Y:S01]  /*11e0*/  LOP3.LUT R14, R14, R5, RZ, 0xc0, !PT ;  /* 0x000000050e0e7212 */ /* 0x000fe200078ec0ff */
[----:B------:R-:W-:Y:S02]  /*11f0*/  @P2 IMAD R0, R15, R13, R12 ;  /* 0x0000000d0f002224 */ /* 0x000fe400078e020c */
[----:B------:R-:W-:Y:S02]  /*1200*/  IMAD R11, R10, R4, R11 ;  /* 0x000000040a0b7224 */ /* 0x000fe400078e020b */
[----:B0-----:R-:W-:-:S02]  /*1210*/  IMAD R5, R6, R21, R16 ;  /* 0x0000001506057224 */ /* 0x001fc400078e0210 */
[----:B------:R-:W-:Y:S02]  /*1220*/  IMAD R4, R11, R24, R0 ;  /* 0x000000180b047224 */ /* 0x000fe400078e0200 */
[----:B------:R-:W-:Y:S02]  /*1230*/  IMAD R5, R5, R18, R14 ;  /* 0x0000001205057224 */ /* 0x000fe400078e020e */
[----:B------:R-:W-:-:S03]  /*1240*/  IMAD.MOV.U32 R0, RZ, RZ, 0x1 ;  /* 0x00000001ff007424 */ /* 0x000fc600078e00ff */
[----:B------:R-:W-:Y:S02]  /*1250*/  SEL R6, R5, R4, !P2 ;  /* 0x0000000405067207 */ /* 0x000fe40005000000 */
[----:B------:R-:W-:-:S03]  /*1260*/  SEL R4, R4, R5, !P2 ;  /* 0x0000000504047207 */ /* 0x000fc60005000000 */
[----:B------:R3:W-:Y:S04]  /*1270*/  STL [R1+0x88], R6 ;  /* 0x0000880601007387 */ /* 0x0007e80000100800 */
[----:B------:R3:W-:Y:S04]  /*1280*/  STL [R1+0x78], R25 ;  /* 0x0000781901007387 */ /* 0x0007e80000100800 */
[----:B------:R3:W-:Y:S02]  /*1290*/  STL [R1+0x84], R4 ;  /* 0x0000840401007387 */ /* 0x0007e40000100800 */
.L_x_10:
[----:B------:R-:W-:Y:S05]  /*12a0*/  @!P1 BRA `(.L_x_13) ;  /* 0x000000d8009c9947 */ /* 0x000fea0003800000 */
[----:B------:R-:W-:-:S06]  /*12b0*/  UISETP.GT.U32.AND UP0, UPT, UR12, 0x1, UPT ;  /* 0x000000010c00788c */ /* 0x000fcc000bf04070 */
[----:B------:R-:W-:-:S13]  /*12c0*/  PLOP3.LUT P0, PT, PT, PT, UP0, 0x80, 0x0 ;  /* 0x000000000000781c */ /* 0x000fda0003f0f008 */
[----:B------:R-:W-:Y:S05]  /*12d0*/  @P0 EXIT ;  /* 0x000000000000094d */ /* 0x000fea0003800000 */
.L_x_14:
[----:B------:R-:W-:-:S08]  /*12e0*/  NOP ;  /* 0x0000000000007918 */ /* 0x000fd00000000000 */
[----:B------:R-:W4:Y:S02]  /*12f0*/  USETMAXREG.TRY_ALLOC.CTAPOOL UP0, 0xe8 ;  /* 0x000000e8000079c8 */ /* 0x000f240008000600 */
[----:B----4-:R-:W-:-:S13]  /*1300*/  PLOP3.LUT P0, PT, PT, PT, UP0, 0x80, 0x0 ;  /* 0x000000000000781c */ /* 0x010fda0003f0f008 */
[----:B------:R-:W-:Y:S05]  /*1310*/  @!P0 BRA `(.L_x_14) ;  /* 0xfffffffc00f08947 */ /* 0x000fea000383ffff */
[----:B------:R-:W-:-:S13]  /*1320*/  LOP3.LUT P0, RZ, R0, 0xff, RZ, 0xc0, !PT ;  /* 0x000000ff00ff7812 */ /* 0x000fda000780c0ff */
[----:B------:R-:W-:Y:S05]  /*1330*/  @!P0 EXIT ;  /* 0x000000000000894d */ /* 0x000fea0003800000 */
[----:B------:R-:W4:Y:S01]  /*1340*/  S2UR UR6, SR_CgaCtaId ;  /* 0x00000000000679c3 */ /* 0x000f220000008800 */
[----:B------:R-:W-:Y:S01]  /*1350*/  SHF.R.S32.HI R0, RZ, 0x1f, R3 ;  /* 0x0000001fff007819 */ /* 0x000fe20000011403 */
[----:B------:R-:W-:Y:S01]  /*1360*/  UIADD3 UR7, UR17, -0x1, URZ ;  /* 0xffffffff11077890 */ /* 0x000fe2000fffe03f */
[----:B------:R-:W-:Y:S02]  /*1370*/  UMOV UR12, 0x400 ;  /* 0x00000400000c7882 */ /* 0x000fe40000000000 */
[CC--:B------:R-:W-:Y:S01]  /*1380*/  LEA.HI R2, R0.reuse, R3.reuse, RZ, 0x2 ;  /* 0x0000000300027211 */ /* 0x0c0fe200078f10ff */
[----:B------:R-:W-:Y:S01]  /*1390*/  UISETP.LT.AND UP0, UPT, UR14, 0x1, UPT ;  /* 0x000000010e00788c */ /* 0x000fe2000bf01270 */
[----:B------:R-:W-:Y:S01]  /*13a0*/  LEA.HI R0, R0, R3, RZ, 0x5 ;  /* 0x0000000300007211 */ /* 0x000fe200078f28ff */
[----:B------:R-:W-:Y:S01]  /*13b0*/  ULOP3.LUT UR27, UR13, 0x1, URZ, 0xfc, !UPT ;  /* 0x000000010d1b7892 */ /* 0x000fe2000f8efc3f */
[--C-:B---3--:R-:W-:Y:S01]  /*13c0*/  SHF.R.S32.HI R4, RZ, 0x2, R2.reuse ;  /* 0x00000002ff047819 */ /* 0x108fe20000011402 */
[----:B------:R-:W-:Y:S01]  /*13d0*/  USEL UR16, UR14, 0x1, UP0 ;  /* 0x000000010e107887 */ /* 0x000fe20008000000 */
[----:B------:R-:W-:Y:S01]  /*13e0*/  SHF.R.S32.HI R5, RZ, 0x1f, R2 ;  /* 0x0000001fff057819 */ /* 0x000fe20000011402 */
[----:B------:R-:W-:-:S02]  /*13f0*/  UISETP.NE.AND UP0, UPT, UR7, URZ, UPT ;  /* 0x0000003f0700728c */ /* 0x000fc4000bf05270 */
[----:B------:R-:W-:Y:S01]  /*1400*/  USHF.L.U32 UR28, UR14, 0x1, URZ ;  /* 0x000000010e1c7899 */ /* 0x000fe2000800063f */
[----:B------:R-:W-:Y:S01]  /*1410*/  LEA.HI R5, R5, R4, RZ, 0x3 ;  /* 0x0000000405057211 */ /* 0x000fe200078f18ff */
[----:B------:R-:W-:Y:S02]  /*1420*/  UIADD3 UR16, -UR16, UR14, URZ ;  /* 0x0000000e10107290 */ /* 0x000fe4000fffe13f */
[----:B------:R-:W-:Y:S01]  /*1430*/  USEL UR30, URZ, 0x1, UP0 ;  /* 0x000000013f1e7887 */ /* 0x000fe20008000000 */
[----:B------:R-:W-:Y:S01]  /*1440*/  LOP3.LUT R5, R5, 0xfffffff8, RZ, 0xc0, !PT ;  /* 0xfffffff805057812 */ /* 0x000fe200078ec0ff */
[----:B----4-:R-:W-:-:S04]  /*1450*/  ULEA UR12, UR6, UR12, 0x18 ;  /* 0x0000000c060c7291 */ /* 0x010fc8000f8ec03f */
[----:B------:R-:W-:Y:S01]  /*1460*/  IMAD.IADD R2, R4, 0x1, -R5 ;  /* 0x0000000104027824 */ /* 0x000fe200078e0a05 */
[----:B------:R-:W-:Y:S01]  /*1470*/  USHF.L.U32 UR6, UR7, 0x3, URZ ;  /* 0x0000000307067899 */ /* 0x000fe2000800063f */
[----:B------:R-:W-:Y:S01]  /*1480*/  SHF.R.S32.HI R5, RZ, 0x5, R0 ;  /* 0x00000005ff057819 */ /* 0x000fe20000011400 */
[----:B------:R-:W-:Y:S02]  /*1490*/  UIADD3 UR29, UR12, 0x60, URZ ;  /* 0x000000600c1d7890 */ /* 0x000fe4000fffe03f */
[----:B------:R-:W-:Y:S01]  /*14a0*/  ULOP3.LUT UR6, UR6, 0x8, URZ, 0xc0, !UPT ;  /* 0x0000000806067892 */ /* 0x000fe2000f8ec03f */
[--C-:B------:R-:W-:Y:S01]  /*14b0*/  SHF.R.S32.HI R3, RZ, 0x1f, R2.reuse ;  /* 0x0000001fff037819 */ /* 0x100fe20000011402 */
[C-C-:B------:R-:W-:Y:S01]  /*14c0*/  IMAD R0, R5.reuse, -0x10, -R2.reuse ;  /* 0xfffffff005007824 */ /* 0x140fe200078e0a02 */
[----:B------:R-:W-:Y:S02]  /*14d0*/  ULEA UR17, UR17, UR29, 0x3 ;  /* 0x0000001d11117291 */ /* 0x000fe4000f8e183f */
[----:B------:R-:W-:Y:S01]  /*14e0*/  ULOP3.LUT UR31, UR6, 0x8, URZ, 0x3c, !UPT ;  /* 0x00000008061f7892 */ /* 0x000fe2000f8e3c3f */
[----:B------:R-:W-:Y:S01]  /*14f0*/  IMAD.WIDE R2, R5, 0x10, R2 ;  /* 0x0000001005027825 */ /* 0x000fe200078e0202 */
[----:B------:R-:W-:-:S03]  /*1500*/  ULOP3.LUT UR18, UR6, 0x18, URZ, 0x3c, !UPT ;  /* 0x0000001806127892 */ /* 0x000fc6000f8e3c3f */
[----:B------:R-:W-:Y:S02]  /*1510*/  ULDC UR6, c[0x0][0x284] ;  /* 0x0000a10000067ab9 */ /* 0x000fe40000000800 */
[----:B------:R-:W-:-:S05]  /*1520*/  VIADD R0, R0, UR6 ;  /* 0x0000000600007c36 */ /* 0x000fca0008000000 */
[----:B------:R3:W-:Y:S04]  /*1530*/  STL [R1+0x8c], R0 ;  /* 0x00008c0001007387 */ /* 0x0007e80000100800 */
[----:B------:R3:W-:Y:S02]  /*1540*/  STL.64 [R1+0x90], R2 ;  /* 0x0000900201007387 */ /* 0x0007e40000100a00 */
.L_x_297:
[----:B---3--:R-:W-:Y:S01]  /*1550*/  IMAD.U32 R0, RZ, RZ, UR30 ;  /* 0x0000001eff007e24 */ /* 0x008fe2000f8e00ff */
[----:B0-2---:R-:W3:Y:S01]  /*1560*/  LDC R2, c[0x0][0x28c] ;  /* 0x0000a300ff027b82 */ /* 0x005ee20000000800 */
[----:B------:R-:W-:Y:S01]  /*1570*/  UMOV UR6, URZ ;  /* 0x0000003f00067c82 */ /* 0x000fe20008000000 */
[----:B------:R-:W-:Y:S02]  /*1580*/  UMOV UR19, UR5 ;  /* 0x0000000500137c82 */ /* 0x000fe40008000000 */
[----:B------:R-:W-:-:S04]  /*1590*/  SHF.L.U32 R0, R0, 0x1f, RZ ;  /* 0x0000001f00007819 */ /* 0x000fc800000006ff */
[----:B----4-:R-:W4:Y:S01]  /*15a0*/  SYNCS.PHASECHK.TRANS64.TRYWAIT P0, [UR17+-0x8], R0 ;  /* 0xfffff800ff0075a7 */ /* 0x010f220008000151 */
[----:B---3--:R-:W-:Y:S01]  /*15b0*/  ISETP.GE.AND P1, PT, R2, 0x1, PT ;  /* 0x000000010200780c */ /* 0x008fe20003f26270 */
[----:B----4-:R-:W-:-:S12]  /*15c0*/  @!P0 BRA `(.L_x_15) ;  /* 0x000000e800188947 */ /* 0x010fd80003800000 */
.L_x_320:
[----:B------:R4:W-:Y:S01]  /*15d0*/  STL [R1+0x74], RZ ;  /* 0x000074ff01007387 */ /* 0x0009e20000100800 */
[----:B------:R-:W-:Y:S01]  /*15e0*/  UMOV UR7, URZ ;  /* 0x0000003f00077c82 */ /* 0x000fe20008000000 */
[----:B------:R-:W-:Y:S01]  /*15f0*/  UMOV UR8, URZ ;  /* 0x0000003f00087c82 */ /* 0x000fe20008000000 */
[----:B---3--:R-:W-:Y:S01]  /*1600*/  IMAD.MOV.U32 R0, RZ, RZ, RZ ;  /* 0x000000ffff007224 */ /* 0x008fe200078e00ff */
[----:B------:R4:W-:Y:S01]  /*1610*/  STL [R1+0x70], RZ ;  /* 0x000070ff01007387 */ /* 0x0009e20000100800 */
[----:B------:R-:W-:Y:S02]  /*1620*/  CS2R R2, SRZ ;  /* 0x0000000000027805 */ /* 0x000fe4000001ff00 */
[----:B------:R-:W-:Y:S02]  /*1630*/  CS2R R4, SRZ ;  /* 0x0000000000047805 */ /* 0x000fe4000001ff00 */
[----:B--2---:R-:W-:Y:S01]  /*1640*/  CS2R R6, SRZ ;  /* 0x0000000000067805 */ /* 0x004fe2000001ff00 */
[----:B------:R4:W-:Y:S01]  /*1650*/  STL [R1+0x6c], RZ ;  /* 0x00006cff01007387 */ /* 0x0009e20000100800 */
[----:B------:R-:W-:-:S02]  /*1660*/  CS2R R8, SRZ ;  /* 0x0000000000087805 */ /* 0x000fc4000001ff00 */
[----:B0-----:R-:W-:Y:S02]  /*1670*/  CS2R R10, SRZ ;  /* 0x00000000000a7805 */ /* 0x001fe4000001ff00 */
[----:B------:R-:W-:Y:S01]  /*1680*/  CS2R R12, SRZ ;  /* 0x00000000000c7805 */ /* 0x000fe2000001ff00 */
[----:B------:R4:W-:Y:S01]  /*1690*/  STL [R1+0x68], RZ ;  /* 0x000068ff01007387 */ /* 0x0009e20000100800 */
[----:B------:R-:W-:Y:S02]  /*16a0*/  CS2R R14, SRZ ;  /* 0x00000000000e7805 */ /* 0x000fe4000001ff00 */
[----:B------:R-:W-:Y:S02]  /*16b0*/  CS2R R16, SRZ ;  /* 0x0000000000107805 */ /* 0x000fe4000001ff00 */
[----:B-1----:R-:W-:Y:S01]  /*16c0*/  CS2R R18, SRZ ;  /* 0x0000000000127805 */ /* 0x002fe2000001ff00 */
[----:B------:R4:W-:Y:S01]  /*16d0*/  STL [R1+0x64], RZ ;  /* 0x000064ff01007387 */ /* 0x0009e20000100800 */
[----:B------:R-:W-:-:S02]  /*16e0*/  CS2R R20, SRZ ;  /* 0x0000000000147805 */ /* 0x000fc4000001ff00 */
[----:B------:R-:W-:Y:S02]  /*16f0*/  CS2R R22, SRZ ;  /* 0x0000000000167805 */ /* 0x000fe4000001ff00 */
[----:B------:R-:W-:Y:S01]  /*1700*/  CS2R R152, SRZ ;  /* 0x0000000000987805 */ /* 0x000fe2000001ff00 */
[----:B------:R4:W-:Y:S01]  /*1710*/  STL [R1+0x60], RZ ;  /* 0x000060ff01007387 */ /* 0x0009e20000100800 */
[----:B------:R-:W-:Y:S02]  /*1720*/  CS2R R154, SRZ ;  /* 0x00000000009a7805 */ /* 0x000fe4000001ff00 */
[----:B------:R-:W-:Y:S02]  /*1730*/  CS2R R156, SRZ ;  /* 0x00000000009c7805 */ /* 0x000fe4000001ff00 */
[----:B------:R-:W-:Y:S01]  /*1740*/  CS2R R158, SRZ ;  /* 0x00000000009e7805 */ /* 0x000fe2000001ff00 */
        /* <DEDUP_REMOVED lines=45> */
[----:B------:R-:W-:Y:S01]  /*1a20*/  IMAD.MOV.U32 R226, RZ, RZ, RZ ;  /* 0x000000ffffe27224 */ /* 0x000fe200078e00ff */
[----:B------:R-:W-:Y:S01]  /*1a30*/  CS2R R24, SRZ ;  /* 0x0000000000187805 */ /* 0x000fe2000001ff00 */
[----:B------:R-:W-:Y:S01]  /*1a40*/  IMAD.U32 R227, RZ, RZ, UR4 ;  /* 0x00000004ffe37e24 */ /* 0x000fe2000f8e00ff */
[----:B------:R4:W-:Y:S01]  /*1a50*/  STL [R1+0x2c], RZ ;  /* 0x00002cff01007387 */ /* 0x0009e20000100800 */
[----:B------:R-:W-:Y:S02]  /*1a60*/  CS2R R26, SRZ ;  /* 0x00000000001a7805 */ /* 0x000fe4000001ff00 */
[----:B------:R-:W-:-:S02]  /*1a70*/  CS2R R28, SRZ ;  /* 0x00000000001c7805 */ /* 0x000fc4000001ff00 */
[----:B------:R-:W-:Y:S01]  /*1a80*/  CS2R R30, SRZ ;  /* 0x00000000001e7805 */ /* 0x000fe2000001ff00 */
[----:B------:R4:W-:Y:S01]  /*1a90*/  STL [R1+0x28], RZ ;  /* 0x000028ff01007387 */ /* 0x0009e20000100800 */
[----:B------:R-:W-:Y:S02]  /*1aa0*/  CS2R R32, SRZ ;  /* 0x0000000000207805 */ /* 0x000fe4000001ff00 */
[----:B------:R-:W-:Y:S02]  /*1ab0*/  CS2R R34, SRZ ;  /* 0x0000000000227805 */ /* 0x000fe4000001ff00 */
[----:B------:R-:W-:Y:S01]  /*1ac0*/  CS2R R36, SRZ ;  /* 0x0000000000247805 */ /* 0x000fe2000001ff00 */
        /* <DEDUP_REMOVED lines=36> */
[----:B------:R4:W-:Y:S01]  /*1d10*/  STL [R1], RZ ;  /* 0x000000ff01007387 */ /* 0x0009e20000100800 */
[----:B------:R-:W-:Y:S02]  /*1d20*/  CS2R R92, SRZ ;  /* 0x00000000005c7805 */ /* 0x000fe4000001ff00 */
[----:B------:R-:W-:Y:S02]  /*1d30*/  CS2R R94, SRZ ;  /* 0x00000000005e7805 */ /* 0x000fe4000001ff00 */
[----:B------:R-:W-:Y:S02]  /*1d40*/  CS2R R96, SRZ ;  /* 0x0000000000607805 */ /* 0x000fe4000001ff00 */
[----:B------:R-:W-:Y:S02]  /*1d50*/  CS2R R98, SRZ ;  /* 0x0000000000627805 */ /* 0x000fe4000001ff00 */
[----:B------:R-:W-:-:S02]  /*1d60*/  CS2R R100, SRZ ;  /* 0x0000000000647805 */ /* 0x000fc4000001ff00 */
[----:B------:R-:W-:Y:S02]  /*1d70*/  CS2R R102, SRZ ;  /* 0x0000000000667805 */ /* 0x000fe4000001ff00 */
        /* <DEDUP_REMOVED lines=23> */
[----:B------:R-:W-:Y:S01]  /*1ef0*/  CS2R R150, SRZ ;  /* 0x0000000000967805 */ /* 0x000fe2000001ff00 */
[----:B----4-:R-:W-:Y:S06]  /*1f00*/  @!P1 BRA `(.L_x_16) ;  /* 0x0000001000609947 */ /* 0x010fec0003800000 */
[----:B------:R-:W-:-:S06]  /*1f10*/  UISETP.NE.AND UP0, UPT, UR27, 0x3, UPT ;  /* 0x000000031b00788c */ /* 0x000fcc000bf05270 */
[----:B------:R-:W-:-:S13]  /*1f20*/  PLOP3.LUT P1, PT, PT, PT, UP0, 0x80, 0x0 ;  /* 0x000000000000781c */ /* 0x000fda0003f2f008 */
[----:B------:R-:W-:Y:S05]  /*1f30*/  @!P1 BRA `(.L_x_17) ;  /* 0x0000000000049947 */ /* 0x000fea0003800000 */
[----:B------:R-:W-:Y:S01]  /*1f40*/  BPT.TRAP 0x1 ;  /* 0x000000040000795c */ /* 0x000fe20000300000 */
.L_x_17:
[----:B------:R-:W-:Y:S01]  /*1f50*/  ULEA UR6, UR5, UR12, 0x3 ;  /* 0x0000000c05067291 */ /* 0x000fe2000f8e183f */
[----:B------:R-:W-:-:S05]  /*1f60*/  IMAD.U32 R0, RZ, RZ, UR4 ;  /* 0x00000004ff007e24 */ /* 0x000fca000f8e00ff */
[----:B------:R-:W-:-:S04]  /*1f70*/  SHF.L.U32 R0, R0, 0x1f, RZ ;  /* 0x0000001f00007819 */ /* 0x000fc800000006ff */
[----:B------:R0:W1:Y:S01]  /*1f80*/  SYNCS.PHASECHK.TRANS64.TRYWAIT P0, [UR6], R0 ;  /* 0x00000000ff0075a7 */ /* 0x0000620008000146 */
[----:B------:R-:W-:Y:S05]  /*1f90*/  @!P1 BRA `(.L_x_18) ;  /* 0x0000000000049947 */ /* 0x000fea0003800000 */
[----:B------:R-:W-:Y:S01]  /*1fa0*/  BPT.TRAP 0x1 ;  /* 0x000000040000795c */ /* 0x000fe20000300000 */
.L_x_18:
[----:B-1----:R-:W-:Y:S05]  /*1fb0*/  @P0 BRA `(.L_x_19) ;  /* 0x0000000000080947 */ /* 0x002fea0003800000 */
[----:B------:R-:W1:Y:S02]  /*1fc0*/  SYNCS.PHASECHK.TRANS64.TRYWAIT P0, [UR6], R0 ;  /* 0x00000000ff0075a7 */ /* 0x000e640008000146 */
[----:B-1----:R-:W-:Y:S05]  /*1fd0*/  @!P0 BRA `(.L_x_20) ;  /* 0x000000dc00ac8947 */ /* 0x002fea0003800000 */
.L_x_19:
[----:B------:R2:W-:Y:S01]  /*1fe0*/  STL [R1+0x74], RZ ;  /* 0x000074ff01007387 */ /* 0x0005e20000100800 */
[----:B------:R-:W-:Y:S01]  /*1ff0*/  UIADD3 UR7, UR12, 0x2980, URZ ;  /* 0x000029800c077890 */ /* 0x000fe2000fffe03f */
[----:B------:R-:W-:Y:S01]  /*2000*/  WARPGROUP.ARRIVE ;  /* 0x00000000000079c5 */ /* 0x000fe20000000000 */
[----:B------:R-:W-:Y:S01]  /*2010*/  UIADD3 UR6, UR12, 0x180, URZ ;  /* 0x000001800c067890 */ /* 0x000fe2000fffe03f */
[----:B------:R2:W-:Y:S01]  /*2020*/  STL [R1+0x70], RZ ;  /* 0x000070ff01007387 */ /* 0x0005e20000100800 */
[----:B------:R-:W-:Y:S01]  /*2030*/  USHF.R.U32.HI UR7, URZ, 0x4, UR7 ;  /* 0x000000043f077899 */ /* 0x000fe20008011607 */
[----:B01----:R-:W-:Y:S01]  /*2040*/  IMAD.MOV.U32 R0, RZ, RZ, RZ ;  /* 0x000000ffff007224 */ /* 0x003fe200078e00ff */
[----:B------:R-:W-:Y:S01]  /*2050*/  USHF.R.U32.HI UR6, URZ, 0x4, UR6 ;  /* 0x000000043f067899 */ /* 0x000fe20008011606 */
[----:B------:R2:W-:Y:S01]  /*2060*/  STL [R1+0x6c], RZ ;  /* 0x00006cff01007387 */ /* 0x0005e20000100800 */
[----:B------:R-:W-:Y:S01]  /*2070*/  ULOP3.LUT UR7, UR7, 0x3fff, URZ, 0xc0, !UPT ;  /* 0x00003fff07077892 */ /* 0x000fe2000f8ec03f */
[----:B------:R-:W-:Y:S01]  /*2080*/  CS2R R2, SRZ ;  /* 0x0000000000027805 */ /* 0x000fe2000001ff00 */
[----:B------:R-:W-:Y:S01]  /*2090*/  ULOP3.LUT UR6, UR6, 0x3fff, URZ, 0xc0, !UPT ;  /* 0x00003fff06067892 */ /* 0x000fe2000f8ec03f */
[----:B------:R2:W-:Y:S01]  /*20a0*/  STL [R1+0x68], RZ ;  /* 0x000068ff01007387 */ /* 0x0005e20000100800 */
[----:B------:R-:W-:Y:S01]  /*20b0*/  ULOP3.LUT UR7, UR7, 0x10000, URZ, 0xfc, !UPT ;  /* 0x0001000007077892 */ /* 0x000fe2000f8efc3f */
[----:B------:R-:W-:Y:S01]  /*20c0*/  CS2R R4, SRZ ;  /* 0x0000000000047805 */ /* 0x000fe2000001ff00 */
[----:B------:R-:W-:Y:S01]  /*20d0*/  ULOP3.LUT UR6, UR6, 0x10000, URZ, 0xfc, !UPT ;  /* 0x0001000006067892 */ /* 0x000fe2000f8efc3f */
[----:B------:R2:W-:Y:S01]  /*20e0*/  STL [R1+0x64], RZ ;  /* 0x000064ff01007387 */ /* 0x0005e20000100800 */
[----:B------:R-:W-:Y:S01]  /*20f0*/  ULEA UR10, UR5, UR7, 0x9 ;  /* 0x00000007050a7291 */ /* 0x000fe2000f8e483f */
[----:B------:R-:W-:Y:S01]  /*2100*/  CS2R R6, SRZ ;  /* 0x0000000000067805 */ /* 0x000fe2000001ff00 */
[----:B------:R-:W-:Y:S01]  /*2110*/  ULEA UR8, UR5, UR6, 0x7 ;  /* 0x0000000605087291 */ /* 0x000fe2000f8e383f */
[----:B------:R2:W-:Y:S01]  /*2120*/  STL [R1+0x60], RZ ;  /* 0x000060ff01007387 */ /* 0x0005e20000100800 */
[----:B------:R-:W-:Y:S01]  /*2130*/  ULDC UR7, c[0x0][0x50c] ;  /* 0x0001430000077ab9 */ /* 0x000fe20000000800 */
[----:B------:R-:W-:Y:S01]  /*2140*/  UMOV UR9, 0xc0000010 ;  /* 0xc000001000097882 */ /* 0x000fe20000000000 */
[----:B------:R-:W-:Y:S01]  /*2150*/  UISETP.NE.AND UP0, UPT, UR7, 0x1, UPT ;  /* 0x000000010700788c */ /* 0x000fe2000bf05270 */
[----:B------:R2:W-:Y:S01]  /*2160*/  STL [R1+0x5c], RZ ;  /* 0x00005cff01007387 */ /* 0x0005e20000100800 */
[----:B------:R-:W-:Y:S01]  /*2170*/  UMOV UR11, 0xc0000010 ;  /* 0xc0000010000b7882 */ /* 0x000fe20000000000 */
[----:B------:R-:W-:Y:S01]  /*2180*/  UMOV UR6, 0x1 ;  /* 0x0000000100067882 */ /* 0x000fe20000000000 */
[----:B------:R-:W-:Y:S01]  /*2190*/  USEL UR7, URZ, 0x1, UP0 ;  /* 0x000000013f077887 */ /* 0x000fe20008000000 */
[----:B------:R2:W-:Y:S01]  /*21a0*/  STL [R1+0x58], RZ ;  /* 0x000058ff01007387 */ /* 0x0005e20000100800 */
[----:B------:R-:W-:Y:S01]  /*21b0*/  QGMMA.64x256x32.F32.E4M3.E4M3 R24, gdesc[UR8], RZ, !UPT, gsb0 ;  /* 0x03e00000081879f3 */ /* 0x000fe2000c0008ff */
[----:B------:R-:W-:-:S02]  /*21c0*/  CS2R R8, SRZ ;  /* 0x0000000000087805 */ /* 0x000fc4000001ff00 */
[----:B------:R-:W-:Y:S01]  /*21d0*/  CS2R R10, SRZ ;  /* 0x00000000000a7805 */ /* 0x000fe2000001ff00 */
[----:B------:R2:W-:Y:S01]  /*21e0*/  STL [R1+0x54], RZ ;  /* 0x000054ff01007387 */ /* 0x0005e20000100800 */
[----:B------:R-:W-:Y:S02]  /*21f0*/  ISETP.NE.AND P0, PT, RZ, UR7, PT ;  /* 0x00000007ff007c0c */ /* 0x000fe4000bf05270 */
        /* <DEDUP_REMOVED lines=56> */
[----:B------:R-:W-:Y:S01]  /*2580*/  CS2R R224, SRZ ;  /* 0x0000000000e07805 */ /* 0x000fe2000001ff00 */
[----:B------:R-:W-:Y:S01]  /*2590*/  IMAD.MOV.U32 R226, RZ, RZ, RZ ;  /* 0x000000ffffe27224 */ /* 0x000fe200078e00ff */
[----:B------:R2:W-:Y:S04]  /*25a0*/  STL [R1+0x18], RZ ;  /* 0x000018ff01007387 */ /* 0x0005e80000100800 */
[----:B------:R2:W-:Y:S04]  /*25b0*/  STL [R1+0x14], RZ ;  /* 0x000014ff01007387 */ /* 0x0005e80000100800 */
[----:B------:R2:W-:Y:S04]  /*25c0*/  STL [R1+0x10], RZ ;  /* 0x000010ff01007387 */ /* 0x0005e80000100800 */
[----:B------:R2:W-:Y:S04]  /*25d0*/  STL [R1+0xc], RZ ;  /* 0x00000cff01007387 */ /* 0x0005e80000100800 */
[----:B------:R2:W-:Y:S04]  /*25e0*/  STL [R1+0x8], RZ ;  /* 0x000008ff01007387 */ /* 0x0005e80000100800 */
[----:B------:R2:W-:Y:S04]  /*25f0*/  STL [R1+0x4], RZ ;  /* 0x000004ff01007387 */ /* 0x0005e80000100800 */
[----:B------:R2:W-:Y:S01]  /*2600*/  STL [R1], RZ ;  /* 0x000000ff01007387 */ /* 0x0005e20000100800 */
[----:B------:R-:W-:Y:S05]  /*2610*/  @!P0 BRA `(.L_x_21) ;  /* 0x0000000800808947 */ /* 0x000fea0003800000 */
[----:B------:R-:W-:Y:S02]  /*2620*/  WARPGROUP.DEPBAR.LE gsb0, 0x0 ;  /* 0x00008000000079c5 */ /* 0x000fe40000010000 */
[----:B------:R-:W-:-:S01]  /*2630*/  FADD R227, RZ, R122 ;  /* 0x0000007affe37221 */ /* 0x000fc20000000000 */
[----:B------:R-:W-:Y:S01]  /*2640*/  FADD R226, RZ, R24 ;  /* 0x00000018ffe27221 */ /* 0x000fe20000000000 */
[----:B------:R-:W-:-:S01]  /*2650*/  FADD R225, RZ, R25 ;  /* 0x00000019ffe17221 */ /* 0x000fc20000000000 */
[----:B------:R-:W-:Y:S01]  /*2660*/  FADD R224, RZ, R26 ;  /* 0x0000001affe07221 */ /* 0x000fe20000000000 */
[----:B------:R-:W-:-:S01]  /*2670*/  FADD R223, RZ, R27 ;  /* 0x0000001bffdf7221 */ /* 0x000fc20000000000 */
[----:B------:R0:W-:Y:S01]  /*2680*/  STL [R1], R227 ;  /* 0x000000e301007387 */ /* 0x0001e20000100800 */
[----:B------:R-:W-:-:S01]  /*2690*/  FADD R222, RZ, R28 ;  /* 0x0000001cffde7221 */ /* 0x000fc20000000000 */
[----:B------:R-:W-:Y:S01]  /*26a0*/  FADD R221, RZ, R29 ;  /* 0x0000001dffdd7221 */ /* 0x000fe20000000000 */
[----:B------:R-:W-:-:S01]  /*26b0*/  FADD R220, RZ, R30 ;  /* 0x0000001effdc7221 */ /* 0x000fc20000000000 */
[----:B------:R-:W-:Y:S01]  /*26c0*/  FADD R219, RZ, R31 ;  /* 0x0000001fffdb7221 */ /* 0x000fe20000000000 */
[----:B------:R-:W-:-:S01]  /*26d0*/  FADD R218, RZ, R32 ;  /* 0x00000020ffda7221 */ /* 0x000fc20000000000 */
[----:B------:R-:W-:Y:S01]  /*26e0*/  FADD R217, RZ, R33 ;  /* 0x00000021ffd97221 */ /* 0x000fe20000000000 */
[----:B------:R-:W-:-:S01]  /*26f0*/  FADD R216, RZ, R34 ;  /* 0x00000022ffd87221 */ /* 0x000fc20000000000 */
[----:B------:R-:W-:Y:S01]  /*2700*/  FADD R215, RZ, R35 ;  /* 0x00000023ffd77221 */ /* 0x000fe20000000000 */
[----:B------:R-:W-:-:S01]  /*2710*/  FADD R214, RZ, R36 ;  /* 0x00000024ffd67221 */ /* 0x000fc20000000000 */
[----:B0-----:R-:W-:Y:S01]  /*2720*/  FADD R227, RZ, R123 ;  /* 0x0000007bffe37221 */ /* 0x001fe20000000000 */
[----:B------:R-:W-:-:S01]  /*2730*/  FADD R213, RZ, R37 ;  /* 0x00000025ffd57221 */ /* 0x000fc20000000000 */
[----:B------:R-:W-:Y:S01]  /*2740*/  FADD R212, RZ, R38 ;  /* 0x00000026ffd47221 */ /* 0x000fe20000000000 */
[----:B------:R-:W-:-:S01]  /*2750*/  FADD R211, RZ, R39 ;  /* 0x00000027ffd37221 */ /* 0x000fc20000000000 */
[----:B------:R-:W-:Y:S01]  /*2760*/  FADD R210, RZ, R40 ;  /* 0x00000028ffd27221 */ /* 0x000fe20000000000 */
[----:B------:R0:W-:Y:S01]  /*2770*/  STL [R1+0x4], R227 ;  /* 0x000004e301007387 */ /* 0x0001e20000100800 */
        /* <DEDUP_REMOVED lines=93> */
[----:B------:R-:W-:Y:S01]  /*2d50*/  UMOV UR6, URZ ;  /* 0x0000003f00067c82 */ /* 0x000fe20008000000 */
[----:B0-----:R-:W-:-:S05]  /*2d60*/  FADD R227, RZ, R130 ;  /* 0x00000082ffe37221 */ /* 0x001fca0000000000 */
[----:B------:R0:W-:Y:S02]  /*2d70*/  STL [R1+0x20], R227 ;  /* 0x000020e301007387 */ /* 0x0001e40000100800 */
        /* <DEDUP_REMOVED lines=42> */
.L_x_21:
[----:B------:R-:W-:-:S04]  /*3020*/  UIADD3 UR19, UR5, 0x1, URZ ;  /* 0x0000000105137890 */ /* 0x000fc8000fffe03f */
[----:B------:R-:W-:-:S04]  /*3030*/  UISETP.NE.AND UP0, UPT, UR19, 0x5, UPT ;  /* 0x000000051300788c */ /* 0x000fc8000bf05270 */
[----:B------:R-:W-:Y:S02]  /*3040*/  USEL UR8, URZ, 0x1, UP0 ;  /* 0x000000013f087887 */ /* 0x000fe40008000000 */
[----:B------:R-:W-:Y:S02]  /*3050*/  USEL UR19, UR19, URZ, UP0 ;  /* 0x0000003f13137287 */ /* 0x000fe40008000000 */
[----:B------:R-:W-:-:S06]  /*3060*/  ULOP3.LUT UR8, UR4, UR8, URZ, 0x3c, !UPT ;  /* 0x0000000804087292 */ /* 0x000fcc000f8e3c3f */
[----:B0-----:R-:W-:Y:S01]  /*3070*/  IMAD.U32 R227, RZ, RZ, UR8 ;  /* 0x00000008ffe37e24 */ /* 0x001fe2000f8e00ff */
[----:B------:R-:W-:-:S06]  /*3080*/  UMOV UR8, 0x1 ;  /* 0x0000000100087882 */ /* 0x000fcc0000000000 */
.L_x_16:
[----:B------:R-:W-:-:S06]  /*3090*/  UISETP.GE.AND UP0, UPT, UR16, 0x1, UPT ;  /* 0x000000011000788c */ /* 0x000fcc000bf06270 */
[----:B------:R-:W-:-:S13]  /*30a0*/  PLOP3.LUT P0, PT, PT, PT, UP0, 0x80, 0x0 ;  /* 0x000000000000781c */ /* 0x000fda0003f0f008 */
[----:B------:R-:W-:Y:S05]  /*30b0*/  @!P0 BRA `(.L_x_22) ;  /* 0x0000001000708947 */ /* 0x000fea0003800000 */
[----:B------:R-:W-:Y:S01]  /*30c0*/  IMAD.U32 R228, RZ, RZ, UR16 ;  /* 0x00000010ffe47e24 */ /* 0x000fe2000f8e00ff */
[----:B------:R-:W-:Y:S01]  /*30d0*/  UMOV UR24, UR5 ;  /* 0x0000000500187c82 */ /* 0x000fe20008000000 */
[----:B------:R-:W-:-:S05]  /*30e0*/  ULDC UR32, c[0x0][0x50c] ;  /* 0x0001430000207ab9 */ /* 0x000fca0000000800 */
.L_x_30:
[----:B------:R-:W-:-:S06]  /*30f0*/  UISETP.NE.AND UP0, UPT, UR27, 0x3, UPT ;  /* 0x000000031b00788c */ /* 0x000fcc000bf05270 */
[----:B------:R-:W-:-:S13]  /*3100*/  PLOP3.LUT P1, PT, PT, PT, UP0, 0x80, 0x0 ;  /* 0x000000000000781c */ /* 0x000fda0003f2f008 */
[----:B01----:R-:W-:Y:S05]  /*3110*/  @!P1 BRA `(.L_x_23) ;  /* 0x0000000000049947 */ /* 0x003fea0003800000 */
[----:B------:R-:W-:Y:S01]  /*3120*/  BPT.TRAP 0x1 ;  /* 0x000000040000795c */ /* 0x000fe20000300000 */
.L_x_23:
[----:B------:R-:W-:Y:S01]  /*3130*/  ULEA UR9, UR19, UR12, 0x3 ;  /* 0x0000000c13097291 */ /* 0x000fe2000f8e183f */
[----:B------:R-:W-:-:S08]  /*3140*/  SHF.L.U32 R229, R227, 0x1f, RZ ;  /* 0x0000001fe3e57819 */ /* 0x000fd000000006ff */
[----:B------:R0:W1:Y:S01]  /*3150*/  SYNCS.PHASECHK.TRANS64.TRYWAIT P0, [UR9], R229 ;  /* 0x000000e5ff0075a7 */ /* 0x0000620008000149 */
[----:B------:R-:W-:Y:S05]  /*3160*/  @!P1 BRA `(.L_x_24) ;  /* 0x0000000000049947 */ /* 0x000fea0003800000 */
[----:B------:R-:W-:Y:S01]  /*3170*/  BPT.TRAP 0x1 ;  /* 0x000000040000795c */ /* 0x000fe20000300000 */
.L_x_24:
[----:B-1----:R-:W-:Y:S05]  /*3180*/  @P0 BRA `(.L_x_25) ;  /* 0x0000000000080947 */ /* 0x002fea0003800000 */
[----:B------:R-:W1:Y:S02]  /*3190*/  SYNCS.PHASECHK.TRANS64.TRYWAIT P0, [UR9], R229 ;  /* 0x000000e5ff0075a7 */ /* 0x000e640008000149 */
[----:B-1----:R-:W-:Y:S05]  /*31a0*/  @!P0 BRA `(.L_x_26) ;  /* 0x000000cc00508947 */ /* 0x002fea0003800000 */
.L_x_25:
[----:B------:R-:W-:Y:S01]  /*31b0*/  UIADD3 UR9, UR12, 0x180, URZ ;  /* 0x000001800c097890 */ /* 0x000fe2000fffe03f */
[----:B------:R-:W-:Y:S01]  /*31c0*/  WARPGROUP.ARRIVE ;  /* 0x00000000000079c5 */ /* 0x000fe20000000000 */
[----:B------:R-:W-:Y:S02]  /*31d0*/  UIADD3 UR10, UR12, 0x2980, URZ ;  /* 0x000029800c0a7890 */ /* 0x000fe4000fffe03f */
[----:B------:R-:W-:Y:S02]  /*31e0*/  UISETP.NE.AND UP0, UPT, UR7, URZ, UPT ;  /* 0x0000003f0700728c */ /* 0x000fe4000bf05270 */
[----:B------:R-:W-:Y:S02]  /*31f0*/  USHF.R.U32.HI UR9, URZ, 0x4, UR9 ;  /* 0x000000043f097899 */ /* 0x000fe40008011609 */
[----:B------:R-:W-:Y:S02]  /*3200*/  USHF.R.U32.HI UR10, URZ, 0x4, UR10 ;  /* 0x000000043f0a7899 */ /* 0x000fe4000801160a */
[----:B------:R-:W-:-:S02]  /*3210*/  USEL UR8, UR8, URZ, !UP0 ;  /* 0x0000003f08087287 */ /* 0x000fc4000c000000 */
[----:B------:R-:W-:Y:S02]  /*3220*/  ULOP3.LUT UR9, UR9, 0x3fff, URZ, 0xc0, !UPT ;  /* 0x00003fff09097892 */ /* 0x000fe4000f8ec03f */
[----:B------:R-:W-:Y:S02]  /*3230*/  ULOP3.LUT UR10, UR10, 0x3fff, URZ, 0xc0, !UPT ;  /* 0x00003fff0a0a7892 */ /* 0x000fe4000f8ec03f */
[----:B------:R-:W-:Y:S02]  /*3240*/  UISETP.NE.U32.AND UP0, UPT, UR8, URZ, UPT ;  /* 0x0000003f0800728c */ /* 0x000fe4000bf05070 */
[----:B------:R-:W-:Y:S02]  /*3250*/  ULOP3.LUT UR8, UR9, 0x10000, URZ, 0xfc, !UPT ;  /* 0x0001000009087892 */ /* 0x000fe4000f8efc3f */
[----:B------:R-:W-:Y:S02]  /*3260*/  ULOP3.LUT UR10, UR10, 0x10000, URZ, 0xfc, !UPT ;  /* 0x000100000a0a7892 */ /* 0x000fe4000f8efc3f */
[----:B------:R-:W-:-:S02]  /*3270*/  ULEA UR8, UR19, UR8, 0x7 ;  /* 0x0000000813087291 */ /* 0x000fc4000f8e383f */
[----:B------:R-:W-:Y:S01]  /*3280*/  ULEA UR10, UR19, UR10, 0x9 ;  /* 0x0000000a130a7291 */ /* 0x000fe2000f8e483f */
[----:B------:R-:W-:Y:S01]  /*3290*/  UMOV UR9, 0xc0000010 ;  /* 0xc000001000097882 */ /* 0x000fe20000000000 */
[----:B------:R-:W-:Y:S01]  /*32a0*/  UMOV UR11, 0xc0000010 ;  /* 0xc0000010000b7882 */ /* 0x000fe20000000000 */
[----:B------:R-:W-:-:S06]  /*32b0*/  UIADD3 UR6, UR6, 0x1, URZ ;  /* 0x0000000106067890 */ /* 0x000fcc000fffe03f */
[----:B------:R-:W-:Y:S01]  /*32c0*/  QGMMA.64x256x32.F32.E4M3.E4M3 R24, gdesc[UR8], R24, UP0, gsb0 ;  /* 0x03e00000081879f3 */ /* 0x000fe2000b800818 */
[----:B------:R-:W-:-:S04]  /*32d0*/  UISETP.NE.AND UP0, UPT, UR6, UR32, UPT ;  /* 0x000000200600728c */ /* 0x000fc8000bf05270 */
[----:B------:R-:W-:-:S06]  /*32e0*/  USEL UR7, URZ, 0x1, UP0 ;  /* 0x000000013f077887 */ /* 0x000fcc0008000000 */
[----:B------:R-:W-:Y:S01]  /*32f0*/  ISETP.NE.AND P0, PT, RZ, UR7, PT ;  /* 0x00000007ff007c0c */ /* 0x000fe2000bf05270 */
[----:B------:R-:W-:-:S12]  /*3300*/  WARPGROUP.DEPBAR.LE gsb0, 0x1 ;  /* 0x00008000000079c5 */ /* 0x000fd80000010100 */
[----:B------:R-:W-:Y:S05]  /*3310*/  @!P0 BRA `(.L_x_27) ;  /* 0x0000000c00808947 */ /* 0x000fea0003800000 */
[----:B------:R-:W-:Y:S02]  /*3320*/  WARPGROUP.DEPBAR.LE gsb0, 0x0 ;  /* 0x00008000000079c5 */ /* 0x000fe40000010000 */
[----:B------:R-:W-:-:S01]  /*3330*/  FADD R226, R24, R226 ;  /* 0x000000e218e27221 */ /* 0x000fc20000000000 */
[----:B------:R-:W-:Y:S01]  /*3340*/  FADD R225, R25, R225 ;  /* 0x000000e119e17221 */ /* 0x000fe20000000000 */
[----:B------:R1:W-:Y:S01]  /*3350*/  STL [R1+0x9c], R227 ;  /* 0x00009ce301007387 */ /* 0x0003e20000100800 */
[----:B------:R-:W-:-:S01]  /*3360*/  FADD R224, R26, R224 ;  /* 0x000000e01ae07221 */ /* 0x000fc20000000000 */
[----:B------:R-:W-:Y:S01]  /*3370*/  FADD R223, R27, R223 ;  /* 0x000000df1bdf7221 */ /* 0x000fe20000000000 */
[----:B------:R-:W-:-:S01]  /*3380*/  FADD R222, R28, R222 ;  /* 0x000000de1cde7221 */ /* 0x000fc20000000000 */
[----:B------:R-:W-:Y:S01]  /*3390*/  FADD R221, R29, R221 ;  /* 0x000000dd1ddd7221 */ /* 0x000fe20000000000 */
[----:B-1----:R-:W3:Y:S04]  /*33a0*/  LDL.LU R227, [R1+0x30] ;  /* 0x0000300001e37983 */ /* 0x002ee80000300800 */
[----:B------:R1:W-:Y:S01]  /*33b0*/  STL [R1+0xa0], R226 ;  /* 0x0000a0e201007387 */ /* 0x0003e20000100800 */
[----:B------:R-:W-:-:S01]  /*33c0*/  FADD R220, R30, R220 ;  /* 0x000000dc1edc7221 */ /* 0x000fc20000000000 */
[----:B------:R-:W-:-:S02]  /*33d0*/  FADD R219, R31, R219 ;  /* 0x000000db1fdb7221 */ /* 0x000fc40000000000 */
[----:B-1----:R-:W4:Y:S04]  /*33e0*/  LDL.LU R226, [R1+0x2c] ;  /* 0x00002c0001e27983 */ /* 0x002f280000300800 */
[----:B------:R1:W-:Y:S01]  /*33f0*/  STL [R1+0xa4], R225 ;  /* 0x0000a4e101007387 */ /* 0x0003e20000100800 */
[----:B------:R-:W-:-:S03]  /*3400*/  FADD R218, R32, R218 ;  /* 0x000000da20da7221 */ /* 0x000fc60000000000 */
[----:B-1----:R-:W2:Y:S04]  /*3410*/  LDL.LU R225, [R1+0x28] ;  /* 0x0000280001e17983 */ /* 0x002ea80000300800 */
        /* <DEDUP_REMOVED lines=9> */
[----:B------:R1:W-:Y:S04]  /*34b0*/  STL [R1+0xb4], R221 ;  /* 0x0000b4dd01007387 */ /* 0x0003e80000100800 */
        /* <DEDUP_REMOVED lines=12> */
[----:B-1----:R-:W2:Y:S01]  /*3580*/  LDL.LU R215, [R1] ;  /* 0x0000000001d77983 */ /* 0x002ea20000300800 */
[----:B------:R-:W-:-:S01]  /*3590*/  FADD R214, R36, R214 ;  /* 0x000000d624d67221 */ /* 0x000fc20000000000 */
[----:B------:R-:W-:Y:S01]  /*35a0*/  FADD R213, R37, R213 ;  /* 0x000000d525d57221 */ /* 0x000fe20000000000 */
[----:B------:R-:W-:-:S01]  /*35b0*/  FADD R212, R38, R212 ;  /* 0x000000d426d47221 */ /* 0x000fc20000000000 */
[----:B------:R-:W-:Y:S01]  /*35c0*/  FADD R211, R39, R211 ;  /* 0x000000d327d37221 */ /* 0x000fe20000000000 */
[----:B------:R-:W-:-:S01]  /*35d0*/  FADD R210, R40, R210 ;  /* 0x000000d228d27221 */ /* 0x000fc20000000000 */
[----:B------:R-:W-:Y:S01]  /*35e0*/  STL [R1+0xd0], R214 ;  /* 0x0000d0d601007387 */ /* 0x000fe20000100800 */
        /* <DEDUP_REMOVED lines=11> */
[----:B------:R1:W-:Y:S01]  /*36a0*/  STL [R1+0xdc], R211 ;  /* 0x0000dcd301007387 */ /* 0x0003e20000100800 */
[----:B------:R-:W-:-:S01]  /*36b0*/  FADD R200, R50, R200 ;  /* 0x000000c832c87221 */ /* 0x000fc20000000000 */
[----:B------:R-:W-:Y:S01]  /*36c0*/  FADD R199, R51, R199 ;  /* 0x000000c733c77221 */ /* 0x000fe20000000000 */
        /* <DEDUP_REMOVED lines=69> */
[----:B-----5:R-:W-:Y:S01]  /*3b20*/  FADD R0, R121, R0 ;  /* 0x0000000079007221 */ /* 0x020fe20000000000 */
[----:B---3--:R-:W-:-:S01]  /*3b30*/  FADD R227, R134, R227 ;  /* 0x000000e386e37221 */ /* 0x008fc20000000000 */
[----:B----4-:R-:W-:Y:S01]  /*3b40*/  FADD R226, R133, R226 ;  /* 0x000000e285e27221 */ /* 0x010fe20000000000 */
[----:B--2---:R-:W-:-:S01]  /*3b50*/  FADD R225, R132, R225 ;  /* 0x000000e184e17221 */ /* 0x004fc20000000000 */
        /* <DEDUP_REMOVED lines=9> */
[----:B------:R-:W-:-:S05]  /*3bf0*/  FADD R215, R122, R215 ;  /* 0x000000d77ad77221 */ /* 0x000fca0000000000 */
[----:B------:R2:W-:Y:S04]  /*3c00*/  STL [R1], R215 ;  /* 0x000000d701007387 */ /* 0x0005e80000100800 */
[----:B------:R3:W-:Y:S04]  /*3c10*/  STL [R1+0x4], R216 ;  /* 0x000004d801007387 */ /* 0x0007e80000100800 */
        /* <DEDUP_REMOVED lines=8> */
[----:B-1----:R-:W4:Y:S04]  /*3ca0*/  LDL.LU R211, [R1+0x34] ;  /* 0x0000340001d37983 */ /* 0x002f280000300800 */
[----:B------:R1:W-:Y:S04]  /*3cb0*/  STL [R1+0x28], R225 ;  /* 0x000028e101007387 */ /* 0x0003e80000100800 */
[----:B------:R-:W4:Y:S04]  /*3cc0*/  LDL.LU R212, [R1+0x38] ;  /* 0x0000380001d47983 */ /* 0x000f280000300800 */
[----:B------:R1:W-:Y:S04]  /*3cd0*/  STL [R1+0x2c], R226 ;  /* 0x00002ce201007387 */ /* 0x0003e80000100800 */
[----:B------:R-:W4:Y:S04]  /*3ce0*/  LDL.LU R213, [R1+0x3c] ;  /* 0x00003c0001d57983 */ /* 0x000f280000300800 */
[----:B------:R1:W-:Y:S04]  /*3cf0*/  STL [R1+0x30], R227 ;  /* 0x000030e301007387 */ /* 0x0003e80000100800 */
[----:B------:R-:W4:Y:S04]  /*3d00*/  LDL.LU R214, [R1+0x40] ;  /* 0x0000400001d67983 */ /* 0x000f280000300800 */
[----:B--2---:R-:W2:Y:S04]  /*3d10*/  LDL.LU R215, [R1+0x44] ;  /* 0x0000440001d77983 */ /* 0x004ea80000300800 */
[----:B---3--:R-:W3:Y:S04]  /*3d20*/  LDL.LU R216, [R1+0x48] ;  /* 0x0000480001d87983 */ /* 0x008ee80000300800 */
[----:B----4-:R-:W4:Y:S04]  /*3d30*/  LDL.LU R217, [R1+0x4c] ;  /* 0x00004c0001d97983 */ /* 0x010f280000300800 */
[----:B0-----:R-:W4:Y:S04]  /*3d40*/  LDL.LU R218, [R1+0x50] ;  /* 0x0000500001da7983 */ /* 0x001f280000300800 */
[----:B------:R-:W4:Y:S04]  /*3d50*/  LDL.LU R219, [R1+0x54] ;  /* 0x0000540001db7983 */ /* 0x000f280000300800 */
[----:B------:R-:W4:Y:S04]  /*3d60*/  LDL.LU R220, [R1+0x58] ;  /* 0x0000580001dc7983 */ /* 0x000f280000300800 */
[----:B------:R-:W4:Y:S04]  /*3d70*/  LDL.LU R221, [R1+0x5c] ;  /* 0x00005c0001dd7983 */ /* 0x000f280000300800 */
[----:B------:R-:W4:Y:S04]  /*3d80*/  LDL.LU R222, [R1+0x60] ;  /* 0x0000600001de7983 */ /* 0x000f280000300800 */
[----:B------:R-:W4:Y:S04]  /*3d90*/  LDL.LU R223, [R1+0x64] ;  /* 0x0000640001df7983 */ /* 0x000f280000300800 */
[----:B------:R-:W4:Y:S04]  /*3da0*/  LDL.LU R224, [R1+0x68] ;  /* 0x0000680001e07983 */ /* 0x000f280000300800 */
[----:B-1----:R-:W4:Y:S04]  /*3db0*/  LDL.LU R225, [R1+0x6c] ;  /* 0x00006c0001e17983 */ /* 0x002f280000300800 */
[----:B------:R-:W4:Y:S04]  /*3dc0*/  LDL.LU R226, [R1+0x70] ;  /* 0x0000700001e27983 */ /* 0x000f280000300800 */
[----:B------:R-:W4:Y:S01]  /*3dd0*/  LDL.LU R227, [R1+0x74] ;  /* 0x0000740001e37983 */ /* 0x000f220000300800 */
[----:B------:R-:W-:-:S05]  /*3de0*/  FADD R211, R135, R211 ;  /* 0x000000d387d37221 */ /* 0x000fca0000000000 */
[----:B------:R0:W-:Y:S01]  /*3df0*/  STL [R1+0x34], R211 ;  /* 0x000034d301007387 */ /* 0x0001e20000100800 */
[----:B------:R-:W-:-:S03]  /*3e00*/  FADD R212, R136, R212 ;  /* 0x000000d488d47221 */ /* 0x000fc60000000000 */
[----:B0-----:R1:W5:Y:S01]  /*3e10*/  LDL.LU R211, [R1+0xdc] ;  /* 0x0000dc0001d37983 */ /* 0x0013620000300800 */
[----:B------:R-:W-:-:S03]  /*3e20*/  FADD R213, R137, R213 ;  /* 0x000000d589d57221 */ /* 0x000fc60000000000 */
[----:B------:R0:W-:Y:S01]  /*3e30*/  STL [R1+0x38], R212 ;  /* 0x000038d401007387 */ /* 0x0001e20000100800 */
[----:B------:R-:W-:-:S01]  /*3e40*/  FADD R214, R138, R214 ;  /* 0x000000d68ad67221 */ /* 0x000fc20000000000 */
[----:B--2---:R-:W-:Y:S02]  /*3e50*/  FADD R215, R139, R215 ;  /* 0x000000d78bd77221 */ /* 0x004fe40000000000 */
[----:B0-----:R1:W5:Y:S01]  /*3e60*/  LDL.LU R212, [R1+0xd8] ;  /* 0x0000d80001d47983 */ /* 0x0013620000300800 */
[----:B---3--:R-:W-:-:S03]  /*3e70*/  FADD R216, R140, R216 ;  /* 0x000000d88cd87221 */ /* 0x008fc60000000000 */
[----:B------:R0:W-:Y:S01]  /*3e80*/  STL [R1+0x3c], R213 ;  /* 0x00003cd501007387 */ /* 0x0001e20000100800 */
[----:B----4-:R-:W-:-:S03]  /*3e90*/  FADD R217, R141, R217 ;  /* 0x000000d98dd97221 */ /* 0x010fc60000000000 */
[----:B0-----:R1:W5:Y:S01]  /*3ea0*/  LDL.LU R213, [R1+0xd4] ;  /* 0x0000d40001d57983 */ /* 0x0013620000300800 */
[----:B------:R-:W-:-:S03]  /*3eb0*/  FADD R218, R142, R218 ;  /* 0x000000da8eda7221 */ /* 0x000fc60000000000 */
[----:B------:R0:W-:Y:S01]  /*3ec0*/  STL [R1+0x40], R214 ;  /* 0x000040d601007387 */ /* 0x0001e20000100800 */
[----:B------:R-:W-:-:S01]  /*3ed0*/  FADD R219, R143, R219 ;  /* 0x000000db8fdb7221 */ /* 0x000fc20000000000 */
[----:B------:R-:W-:Y:S02]  /*3ee0*/  FADD R220, R144, R220 ;  /* 0x000000dc90dc7221 */ /* 0x000fe40000000000 */
[----:B0-----:R1:W5:Y:S04]  /*3ef0*/  LDL.LU R214, [R1+0xd0] ;  /* 0x0000d00001d67983 */ /* 0x0013680000300800 */
[----:B------:R0:W-:Y:S01]  /*3f00*/  STL [R1+0x44], R215 ;  /* 0x000044d701007387 */ /* 0x0001e20000100800 */
[----:B------:R-:W-:-:S01]  /*3f10*/  FADD R221, R145, R221 ;  /* 0x000000dd91dd7221 */ /* 0x000fc20000000000 */
[----:B------:R-:W-:-:S02]  /*3f20*/  FADD R222, R146, R222 ;  /* 0x000000de92de7221 */ /* 0x000fc40000000000 */
[----:B0-----:R1:W5:Y:S04]  /*3f30*/  LDL.LU R215, [R1+0xcc] ;  /* 0x0000cc0001d77983 */ /* 0x0013680000300800 */
[----:B------:R0:W-:Y:S01]  /*3f40*/  STL [R1+0x48], R216 ;  /* 0x000048d801007387 */ /* 0x0001e20000100800 */
[----:B------:R-:W-:-:S03]  /*3f50*/  FADD R223, R147, R223 ;  /* 0x000000df93df7221 */ /* 0x000fc60000000000 */
        /* <DEDUP_REMOVED lines=13> */
[----:B------:R0:W-:Y:S04]  /*4030*/  STL [R1+0x5c], R221 ;  /* 0x00005cdd01007387 */ /* 0x0001e80000100800 */
        /* <DEDUP_REMOVED lines=12> */
[----:B0-----:R1:W5:Y:S01]  /*4100*/  LDL.LU R227, [R1+0x9c] ;  /* 0x00009c0001e37983 */ /* 0x0013620000300800 */
[----:B------:R-:W-:-:S05]  /*4110*/  UMOV UR6, URZ ;  /* 0x0000003f00067c82 */ /* 0x000fca0008000000 */
.L_x_27:
[----:B------:R-:W-:Y:S05]  /*4120*/  @!P1 BRA `(.L_x_28) ;  /* 0x0000000000049947 */ /* 0x000fea0003800000 */
[----:B------:R-:W-:Y:S01]  /*4130*/  BPT.TRAP 0x1 ;  /* 0x000000040000795c */ /* 0x000fe20000300000 */
.L_x_28:
[----:B------:R-:W-:Y:S02]  /*4140*/  UISETP.GT.U32.AND UP0, UPT, UR13, 0x1, UPT ;  /* 0x000000010d00788c */ /* 0x000fe4000bf04070 */
[----:B------:R-:W-:-:S04]  /*4150*/  ULEA UR8, UR24, UR12, 0x3 ;  /* 0x0000000c18087291 */ /* 0x000fc8000f8e183f */
[----:B------:R-:W-:Y:S01]  /*4160*/  UIADD3 UR8, UR8, 0x28, URZ ;  /* 0x0000002808087890 */ /* 0x000fe2000fffe03f */
[----:B------:R-:W-:-:S03]  /*4170*/  PLOP3.LUT P0, PT, PT, PT, UP0, 0x80, 0x0 ;  /* 0x000000000000781c */ /* 0x000fc60003f0f008 */
[----:B------:R-:W-:-:S09]  /*4180*/  UPRMT UR8, URZ, 0x654, UR8 ;  /* 0x000006543f087896 */ /* 0x000fd20008000008 */
[----:B------:R-:W-:Y:S01]  /*4190*/  SYNCS.ARRIVE.TRANS64.RED.A1T0 RZ, [UR8], RZ ;  /* 0x000000ffffff79a7 */ /* 0x000fe20008100408 */
[----:B------:R-:W-:Y:S05]  /*41a0*/  @P0 BRA `(.L_x_29) ;  /* 0x0000000000040947 */ /* 0x000fea0003800000 */
[----:B------:R-:W-:Y:S01]  /*41b0*/  BPT.TRAP 0x1 ;  /* 0x000000040000795c */ /* 0x000fe20000300000 */
.L_x_29:
[----:B------:R-:W-:Y:S01]  /*41c0*/  UIADD3 UR19, UR19, 0x1, URZ ;  /* 0x0000000113137890 */ /* 0x000fe2000fffe03f */
[C---:B------:R-:W-:Y:S01]  /*41d0*/  ISETP.GT.AND P0, PT, R228.reuse, 0x1, PT ;  /* 0x00000001e400780c */ /* 0x040fe20003f04270 */
[----:B------:R-:W-:Y:S01]  /*41e0*/  UIADD3 UR24, UR24, 0x1, URZ ;  /* 0x0000000118187890 */ /* 0x000fe2000fffe03f */
[----:B------:R-:W-:Y:S01]  /*41f0*/  VIADD R228, R228, 0xffffffff ;  /* 0xffffffffe4e47836 */ /* 0x000fe20000000000 */
[----:B------:R-:W-:Y:S02]  /*4200*/  UISETP.NE.AND UP0, UPT, UR19, 0x5, UPT ;  /* 0x000000051300788c */ /* 0x000fe4000bf05270 */
[----:B------:R-:W-:Y:S02]  /*4210*/  UISETP.NE.AND UP1, UPT, UR24, 0x5, UPT ;  /* 0x000000051800788c */ /* 0x000fe4000bf25270 */
[----:B------:R-:W-:Y:S02]  /*4220*/  USEL UR8, URZ, 0x1, UP0 ;  /* 0x000000013f087887 */ /* 0x000fe40008000000 */
[----:B------:R-:W-:-:S02]  /*4230*/  USEL UR19, UR19, URZ, UP0 ;  /* 0x0000003f13137287 */ /* 0x000fc40008000000 */
[----:B------:R-:W-:Y:S02]  /*4240*/  USEL UR24, UR24, URZ, UP1 ;  /* 0x0000003f18187287 */ /* 0x000fe40008800000 */
[----:B-----5:R-:W-:Y:S01]  /*4250*/  LOP3.LUT R227, R227, UR8, RZ, 0x3c, !PT ;  /* 0x00000008e3e37c12 */ /* 0x020fe2000f8e3cff */
[----:B------:R-:W-:Y:S01]  /*4260*/  UMOV UR8, 0x1 ;  /* 0x0000000100087882 */ /* 0x000fe20000000000 */
[----:B------:R-:W-:Y:S08]  /*4270*/  @P0 BRA `(.L_x_30) ;  /* 0xffffffec009c0947 */ /* 0x000ff0000383ffff */
.L_x_22:
[----:B------:R-:W-:-:S04]  /*4280*/  UISETP.NE.AND UP0, UPT, UR6, URZ, UPT ;  /* 0x0000003f0600728c */ /* 0x000fc8000bf05270 */
[----:B------:R-:W-:-:S06]  /*4290*/  USEL UR6, URZ, 0x1, !UP0 ;  /* 0x000000013f067887 */ /* 0x000fcc000c000000 */
[----:B------:R-:W-:-:S13]  /*42a0*/  ISETP.NE.AND P0, PT, RZ, UR6, PT ;  /* 0x00000006ff007c0c */ /* 0x000fda000bf05270 */
[----:B------:R-:W-:Y:S05]  /*42b0*/  @!P0 BRA `(.L_x_31) ;  /* 0x0000000c00dc8947 */ /* 0x000fea0003800000 */
[----:B------:R-:W3:Y:S04]  /*42c0*/  LDL.LU R227, [R1+0x74] ;  /* 0x0000740001e37983 */ /* 0x000ee80000300800 */
[----:B---3--:R3:W-:Y:S04]  /*42d0*/  STL [R1+0x9c], R227 ;  /* 0x00009ce301007387 */ /* 0x0087e80000100800 */
[----:B---3--:R-:W3:Y:S04]  /*42e0*/  LDL.LU R227, [R1+0x70] ;  /* 0x0000700001e37983 */ /* 0x008ee80000300800 */
        /* <DEDUP_REMOVED lines=55> */
[----:B---3--:R-:W3:Y:S01]  /*4660*/  LDL.LU R227, [R1] ;  /* 0x0000000001e37983 */ /* 0x008ee20000300800 */
[----:B------:R-:W-:-:S02]  /*4670*/  WARPGROUP.DEPBAR.LE gsb0, 0x0 ;  /* 0x00008000000079c5 */ /* 0x000fc40000010000 */
[----:B------:R-:W-:Y:S01]  /*4680*/  FADD R226, R24, R226 ;  /* 0x000000e218e27221 */ /* 0x000fe20000000000 */
        /* <DEDUP_REMOVED lines=97> */
[----:B---3--:R-:W-:-:S05]  /*4ca0*/  FADD R227, R122, R227 ;  /* 0x000000e37ae37221 */ /* 0x008fca0000000000 */
[----:B------:R3:W-:Y:S04]  /*4cb0*/  STL [R1], R227 ;  /* 0x000000e301007387 */ /* 0x0007e80000100800 */
[----:B---3--:R-:W3:Y:S02]  /*4cc0*/  LDL.LU R227, [R1+0x10c] ;  /* 0x00010c0001e37983 */ /* 0x008ee40000300800 */
[----:B---3--:R-:W-:-:S05]  /*4cd0*/  FADD R227, R123, R227 ;  /* 0x000000e37be37221 */ /* 0x008fca0000000000 */
[----:B------:R3:W-:Y:S04]  /*4ce0*/  STL [R1+0x4], R227 ;  /* 0x000004e301007387 */ /* 0x0007e80000100800 */
        /* <DEDUP_REMOVED lines=83> */
[----:B------:R3:W-:Y:S02]  /*5220*/  STL [R1+0x74], R227 ;  /* 0x000074e301007387 */ /* 0x0007e40000100800 */
.L_x_31:
[----:B---3--:R-:W-:-:S04]  /*5230*/  IMAD.U32 R227, RZ, RZ, UR31 ;  /* 0x0000001fffe37e24 */ /* 0x008fc8000f8e00ff */
[----:B------:R3:W-:Y:S01]  /*5240*/  SYNCS.ARRIVE.TRANS64.A1T0 RZ, [R227+UR29], RZ ;  /* 0x000000ffe3ff79a7 */ /* 0x0007e2000810001d */
[----:B------:R-:W-:Y:S02]  /*5250*/  WARPGROUP.DEPBAR.LE gsb0, 0x0 ;  /* 0x00008000000079c5 */ /* 0x000fe40000010000 */
[----:B------:R-:W4:Y:S02]  /*5260*/  LDC R24, c[0x0][0x28c] ;  /* 0x0000a300ff187b82 */ /* 0x000f240000000800 */
[----:B----4-:R-:W-:-:S13]  /*5270*/  ISETP.GE.AND P0, PT, R24, 0x1, PT ;  /* 0x000000011800780c */ /* 0x010fda0003f06270 */
[----:B---3--:R-:W-:Y:S05]  /*5280*/  @!P0 BRA `(.L_x_32) ;  /* 0x0000000000408947 */ /* 0x008fea0003800000 */
[----:B------:R-:W-:-:S06]  /*5290*/  UISETP.NE.AND UP0, UPT, UR27, 0x3, UPT ;  /* 0x000000031b00788c */ /* 0x000fcc000bf05270 */
[----:B------:R-:W-:-:S13]  /*52a0*/  PLOP3.LUT P0, PT, PT, PT, UP0, 0x80, 0x0 ;  /* 0x000000000000781c */ /* 0x000fda0003f0f008 */
[----:B------:R-:W-:Y:S05]  /*52b0*/  @!P0 BRA `(.L_x_33) ;  /* 0x0000000000048947 */ /* 0x000fea0003800000 */
[----:B------:R-:W-:Y:S01]  /*52c0*/  BPT.TRAP 0x1 ;  /* 0x000000040000795c */ /* 0x000fe20000300000 */
.L_x_33:
[----:B------:R-:W-:Y:S02]  /*52d0*/  UIADD3 UR8, UR16, UR5, URZ ;  /* 0x0000000510087290 */ /* 0x000fe4000fffe03f */
[----:B------:R-:W-:Y:S02]  /*52e0*/  UISETP.GT.U32.AND UP0, UPT, UR13, 0x1, UPT ;  /* 0x000000010d00788c */ /* 0x000fe4000bf04070 */
[----:B------:R-:W-:-:S04]  /*52f0*/  UIMAD.WIDE.U32 UR6, UR8, -0x33333333, URZ ;  /* 0xcccccccd080678a5 */ /* 0x000fc8000f8e003f */
[----:B------:R-:W-:Y:S01]  /*5300*/  USHF.R.U32.HI UR6, URZ, 0x2, UR7 ;  /* 0x000000023f067899 */ /* 0x000fe20008011607 */
[----:B------:R-:W-:-:S03]  /*5310*/  PLOP3.LUT P0, PT, PT, PT, UP0, 0x80, 0x0 ;  /* 0x000000000000781c */ /* 0x000fc60003f0f008 */
[----:B------:R-:W-:-:S04]  /*5320*/  UIMAD UR8, UR6, -0x5, UR8 ;  /* 0xfffffffb060878a4 */ /* 0x000fc8000f8e0208 */
[----:B------:R-:W-:-:S04]  /*5330*/  ULEA UR8, UR8, UR12, 0x3 ;  /* 0x0000000c08087291 */ /* 0x000fc8000f8e183f */
[----:B------:R-:W-:-:S04]  /*5340*/  UIADD3 UR8, UR8, 0x28, URZ ;  /* 0x0000002808087890 */ /* 0x000fc8000fffe03f */
[----:B------:R-:W-:-:S09]  /*5350*/  UPRMT UR8, URZ, 0x654, UR8 ;  /* 0x000006543f087896 */ /* 0x000fd20008000008 */
[----:B------:R-:W-:Y:S01]  /*5360*/  SYNCS.ARRIVE.TRANS64.RED.A1T0 RZ, [UR8], RZ ;  /* 0x000000ffffff79a7 */ /* 0x000fe20008100408 */
[----:B------:R-:W-:Y:S05]  /*5370*/  @P0 BRA `(.L_x_32) ;  /* 0x0000000000040947 */ /* 0x000fea0003800000 */
[----:B------:R-:W-:Y:S01]  /*5380*/  BPT.TRAP 0x1 ;  /* 0x000000040000795c */ /* 0x000fe20000300000 */
.L_x_32:
[----:B------:R-:W3:Y:S01]  /*5390*/  S2R R25, SR_TID.X ;  /* 0x0000000000197919 */ /* 0x000ee20000002100 */
[----:B------:R-:W-:Y:S01]  /*53a0*/  IMAD.U32 R24, RZ, RZ, UR30 ;  /* 0x0000001eff187e24 */ /* 0x000fe2000f8e00ff */
[----:B------:R-:W-:Y:S01]  /*53b0*/  UIADD3 UR5, UR28, UR5, URZ ;  /* 0x000000051c057290 */ /* 0x000fe2000fffe03f */
[----:B------:R-:W4:Y:S01]  /*53c0*/  LDC R35, c[0x0][0x288] ;  /* 0x0000a200ff237b82 */ /* 0x000f220000000800 */
[----:B------:R-:W-:Y:S02]  /*53d0*/  UISETP.GE.U32.AND UP1, UPT, UR28, 0x5, UPT ;  /* 0x000000051c00788c */ /* 0x000fe4000bf26070 */
[----:B------:R-:W-:Y:S01]  /*53e0*/  SHF.L.U32 R24, R24, 0x1f, RZ ;  /* 0x0000001f18187819 */ /* 0x000fe200000006ff */
[----:B------:R-:W-:Y:S02]  /*53f0*/  UISETP.GT.U32.AND UP0, UPT, UR5, 0x4, UPT ;  /* 0x000000040500788c */ /* 0x000fe4000bf04070 */
[----:B------:R-:W-:Y:S01]  /*5400*/  UIMAD.WIDE.U32 UR6, UR5, -0x33333333, URZ ;  /* 0xcccccccd050678a5 */ /* 0x000fe2000f8e003f */
[----:B------:R-:W5:Y:S01]  /*5410*/  SYNCS.PHASECHK.TRANS64.TRYWAIT P0, [UR17+0x8], R24 ;  /* 0x00000818ff0075a7 */ /* 0x000f620008000151 */
[----:B------:R-:W-:-:S02]  /*5420*/  UISETP.LT.U32.AND UP0, UPT, UR28, 0x5, UP0 ;  /* 0x000000051c00788c */ /* 0x000fc40008701070 */
[----:B------:R-:W-:Y:S02]  /*5430*/  USHF.R.U32.HI UR6, URZ, 0x2, UR7 ;  /* 0x000000023f067899 */ /* 0x000fe40008011607 */
[----:B------:R-:W-:Y:S02]  /*5440*/  USEL UR8, URZ, 0x1, !UP0 ;  /* 0x000000013f087887 */ /* 0x000fe4000c000000 */
[----:B------:R-:W-:Y:S02]  /*5450*/  UIMAD UR5, UR6, -0x5, UR5 ;  /* 0xfffffffb060578a4 */ /* 0x000fe4000f8e0205 */
[----:B------:R-:W-:-:S04]  /*5460*/  ULOP3.LUT UR4, UR4, UR8, URZ, 0x3c, !UPT ;  /* 0x0000000804047292 */ /* 0x000fc8000f8e3c3f */
[----:B------:R-:W-:Y:S01]  /*5470*/  @UP1 ULOP3.LUT UR4, UR4, 0x1, UR6, 0x78, !UPT ;  /* 0x0000000104041892 */ /* 0x000fe2000f8e7806 */
[----:B---3--:R-:W-:-:S04]  /*5480*/  SHF.R.S32.HI R26, RZ, 0x1f, R25 ;  /* 0x0000001fff1a7819 */ /* 0x008fc80000011419 */
[----:B------:R-:W-:-:S04]  /*5490*/  LEA.HI R26, R26, R25, RZ, 0x7 ;  /* 0x000000191a1a7211 */ /* 0x000fc800078f38ff */
[----:B------:R-:W-:-:S05]  /*54a0*/  LOP3.LUT R26, R26, 0xffffff80, RZ, 0xc0, !PT ;  /* 0xffffff801a1a7812 */ /* 0x000fca00078ec0ff */
[----:B------:R-:W-:-:S05]  /*54b0*/  IMAD.IADD R26, R25, 0x1, -R26 ;  /* 0x00000001191a7824 */ /* 0x000fca00078e0a1a */
[----:B------:R-:W-:-:S04]  /*54c0*/  SHF.R.S32.HI R25, RZ, 0x1f, R26 ;  /* 0x0000001fff197819 */ /* 0x000fc8000001141a */
[----:B------:R-:W-:-:S04]  /*54d0*/  LEA.HI R25, R25, R26, RZ, 0x2 ;  /* 0x0000001a19197211 */ /* 0x000fc800078f10ff */
[----:B------:R-:W-:-:S05]  /*54e0*/  LOP3.LUT R25, R25, 0xfffffffc, RZ, 0xc0, !PT ;  /* 0xfffffffc19197812 */ /* 0x000fca00078ec0ff */
[----:B------:R-:W-:-:S04]  /*54f0*/  IMAD.IADD R40, R26, 0x1, -R25 ;  /* 0x000000011a287824 */ /* 0x000fc800078e0a19 */
[----:B------:R-:W-:Y:S01]  /*5500*/  IMAD.SHL.U32 R32, R40, 0x2, RZ ;  /* 0x0000000228207824 */ /* 0x000fe200078e00ff */
[----:B----45:R-:W-:Y:S06]  /*5510*/  @!P0 BRA `(.L_x_34) ;  /* 0x000000a800948947 */ /* 0x030fec0003800000 */
.L_x_321:
[----:B------:R4:W-:Y:S01]  /*5520*/  STL [R1+0xa0], R2 ;  /* 0x0000a00201007387 */ /* 0x0009e20000100800 */
[----:B------:R-:W-:Y:S01]  /*5530*/  ULDC UR8, c[0x0][0x284] ;  /* 0x0000a10000087ab9 */ /* 0x000fe20000000800 */
[----:B------:R-:W-:Y:S01]  /*5540*/  SHF.R.S32.HI R33, RZ, 0x1f, R32 ;  /* 0x0000001fff217819 */ /* 0x000fe20000011420 */
[----:B------:R-:W-:Y:S01]  /*5550*/  ULDC.64 UR6, c[0x0][0x5d0] ;  /* 0x0001740000067ab9 */ /* 0x000fe20000000a00 */
[----:B----4-:R-:W4:Y:S04]  /*5560*/  LDL.LU R2, [R1+0x88] ;  /* 0x0000880001027983 */ /* 0x010f280000300800 */
[----:B------:R0:W-:Y:S04]  /*5570*/  STL [R1+0x9c], R0 ;  /* 0x00009c0001007387 */ /* 0x0001e80000100800 */
[----:B------:R-:W2:Y:S04]  /*5580*/  LDL R227, [R1+0x78] ;  /* 0x0000780001e37983 */ /* 0x000ea80000100800 */
[----:B0-----:R-:W3:Y:S01]  /*5590*/  LDL R0, [R1+0x84] ;  /* 0x0000840001007983 */ /* 0x001ee20000100800 */
[----:B----4-:R-:W-:-:S03]  /*55a0*/  IMAD.SHL.U32 R37, R2, 0x100, RZ ;  /* 0x0000010002257824 */ /* 0x010fc600078e00ff */
[----:B------:R0:W5:Y:S01]  /*55b0*/  LDL.LU R2, [R1+0xa0] ;  /* 0x0000a00001027983 */ /* 0x0001620000300800 */
[----:B---3--:R-:W-:-:S03]  /*55c0*/  IMAD.SHL.U32 R34, R0, 0x40, RZ ;  /* 0x0000004000227824 */ /* 0x008fc600078e00ff */
[----:B------:R0:W5:Y:S02]  /*55d0*/  LDL.LU R0, [R1+0x9c] ;  /* 0x00009c0001007983 */ /* 0x0001640000300800 */
[----:B------:R-:W-:Y:S02]  /*55e0*/  ISETP.GE.AND P0, PT, R34, UR8, PT ;  /* 0x0000000822007c0c */ /* 0x000fe4000bf06270 */
[----:B--2---:R-:W-:Y:S02]  /*55f0*/  SHF.R.S32.HI R38, RZ, 0x1f, R227 ;  /* 0x0000001fff267819 */ /* 0x004fe400000114e3 */
[----:B------:R-:W-:Y:S01]  /*5600*/  ISETP.GE.OR P0, PT, R37, R35, P0 ;  /* 0x000000232500720c */ /* 0x000fe20000706670 */
[----:B------:R-:W-:-:S04]  /*5610*/  IMAD.WIDE.U32 R24, R227, UR6, R32 ;  /* 0x00000006e3187c25 */ /* 0x000fc8000f8e0020 */
[----:B------:R-:W-:Y:S01]  /*5620*/  IMAD R26, R38, UR6, RZ ;  /* 0x00000006261a7c24 */ /* 0x000fe2000f8e02ff */
[----:B------:R-:W-:Y:S02]  /*5630*/  SHF.R.S32.HI R36, RZ, 0x1f, R37 ;  /* 0x0000001fff247819 */ /* 0x000fe40000011425 */
[----:B------:R-:W-:Y:S01]  /*5640*/  IADD3 R24, P1, R37, R24, RZ ;  /* 0x0000001825187210 */ /* 0x000fe20007f3e0ff */
[----:B------:R-:W-:-:S05]  /*5650*/  IMAD R27, R227, UR7, R26 ;  /* 0x00000007e31b7c24 */ /* 0x000fca000f8e021a */
[----:B------:R-:W-:Y:S01]  /*5660*/  IADD3.X R25, R36, R25, R27, P1, !PT ;  /* 0x0000001924197210 */ /* 0x000fe20000ffe41b */
[----:B0-----:R-:W-:Y:S06]  /*5670*/  @P0 BRA `(.L_x_35) ;  /* 0x0000008c00cc0947 */ /* 0x001fec0003800000 */
[----:B------:R0:W-:Y:S01]  /*5680*/  STL.64 [R1+0xa8], R4 ;  /* 0x0000a80401007387 */ /* 0x0001e20000100a00 */
[----:B------:R-:W2:Y:S01]  /*5690*/  LDC.64 R28, c[0x0][0x5c8] ;  /* 0x00017200ff1c7b82 */ /* 0x000ea20000000a00 */
[----:B------:R-:W-:Y:S02]  /*56a0*/  ULDC.64 UR6, c[0x0][0x5c0] ;  /* 0x0001700000067ab9 */ /* 0x000fe40000000a00 */
[----:B0-----:R-:W3:Y:S04]  /*56b0*/  LDL.64 R4, [R1+0x90] ;  /* 0x0000900001047983 */ /* 0x001ee80000100a00 */
[----:B-----5:R0:W-:Y:S04]  /*56c0*/  STL [R1+0xa0], R2 ;  /* 0x0000a00201007387 */ /* 0x0201e80000100800 */
[----:B0-----:R-:W3:Y:S04]  /*56d0*/  LDL.LU R2, [R1+0x84] ;  /* 0x0000840001027983 */ /* 0x001ee80000300800 */
[----:B------:R0:W-:Y:S04]  /*56e0*/  STL [R1+0x9c], R0 ;  /* 0x00009c0001007387 */ /* 0x0001e80000100800 */
[----:B0-----:R-:W4:Y:S01]  /*56f0*/  LDL R0, [R1+0x8c] ;  /* 0x00008c0001007983 */ /* 0x001f220000100800 */
[----:B---3--:R-:W-:-:S03]  /*5700*/  IMAD.WIDE R30, R2, 0x40, R4 ;  /* 0x00000040021e7825 */ /* 0x008fc600078e0204 */
[----:B------:R0:W5:Y:S04]  /*5710*/  LDL.LU.64 R4, [R1+0xa8] ;  /* 0x0000a80001047983 */ /* 0x0001680000300a00 */
[----:B------:R0:W5:Y:S01]  /*5720*/  LDL.LU R2, [R1+0xa0] ;  /* 0x0000a00001027983 */ /* 0x0001620000300800 */
[-C--:B--2---:R-:W-:Y:S02]  /*5730*/  IMAD R26, R31, R28.reuse, RZ ;  /* 0x0000001c1f1a7224 */ /* 0x084fe400078e02ff */
[----:B------:R-:W-:-:S04]  /*5740*/  IMAD.WIDE.U32 R24, R30, R28, R24 ;  /* 0x0000001c1e187225 */ /* 0x000fc800078e0018 */
[----:B------:R-:W-:Y:S01]  /*5750*/  IMAD R27, R30, R29, R26 ;  /* 0x0000001d1e1b7224 */ /* 0x000fe200078e021a */
[----:B------:R-:W-:Y:S01]  /*5760*/  LEA R26, P0, R28, R24, 0x3 ;  /* 0x000000181c1a7211 */ /* 0x000fe200078018ff */
[----:B----4-:R-:W-:Y:S01]  /*5770*/  IMAD.IADD R39, R0, 0x1, -R34 ;  /* 0x0000000100277824 */ /* 0x010fe200078e0a22 */
[----:B------:R-:W-:Y:S01]  /*5780*/  IADD3 R24, P1, R24, UR6, RZ ;  /* 0x0000000618187c10 */ /* 0x000fe2000ff3e0ff */
[----:B------:R0:W5:Y:S01]  /*5790*/  LDL.LU R0, [R1+0x9c] ;  /* 0x00009c0001007983 */ /* 0x0001620000300800 */
[----:B------:R-:W-:Y:S01]  /*57a0*/  IMAD.IADD R27, R25, 0x1, R27 ;  /* 0x00000001191b7824 */ /* 0x000fe200078e021b */
[----:B------:R-:W-:-:S04]  /*57b0*/  IADD3 R26, P3, R26, UR6, RZ ;  /* 0x000000061a1a7c10 */ /* 0x000fc8000ff7e0ff */
[----:B------:R-:W-:Y:S01]  /*57c0*/  LEA.HI.X R29, R28, R27, R29, 0x3, P0 ;  /* 0x0000001b1c1d7211 */ /* 0x000fe200000f1c1d */
[----:B------:R-:W-:Y:S01]  /*57d0*/  IMAD R28, R40, -0x2, R35 ;  /* 0xfffffffe281c7824 */ /* 0x000fe200078e0223 */
[----:B------:R-:W-:Y:S01]  /*57e0*/  FSETP.NEU.AND P0, PT, RZ, UR26, PT ;  /* 0x0000001aff007c0b */ /* 0x000fe2000bf0d000 */
[----:B------:R-:W-:Y:S01]  /*57f0*/  BSSY B0, `(.L_x_35) ;  /* 0x00008db000007945 */ /* 0x000fe20003800000 */
[----:B------:R-:W-:Y:S02]  /*5800*/  IADD3.X R25, R27, UR7, RZ, P1, !PT ;  /* 0x000000071b197c10 */ /* 0x000fe40008ffe4ff */
[----:B------:R-:W-:Y:S01]  /*5810*/  IADD3.X R27, R29, UR7, RZ, P3, !PT ;  /* 0x000000071d1b7c10 */ /* 0x000fe20009ffe4ff */
[----:B------:R-:W-:-:S08]  /*5820*/  IMAD.IADD R34, R28, 0x1, -R37 ;  /* 0x000000011c227824 */ /* 0x000fd000078e0a25 */
[----:B0-----:R-:W-:Y:S05]  /*5830*/  @!P0 BRA `(.L_x_36) ;  /* 0x0000006800d88947 */ /* 0x001fea0003800000 */
[----:B------:R-:W-:Y:S01]  /*5840*/  ULDC.64 UR6, c[0x0][0x5b8] ;  /* 0x00016e0000067ab9 */ /* 0x000fe20000000a00 */
[----:B------:R-:W-:Y:S01]  /*5850*/  ULDC.64 UR8, c[0x0][0x5a8] ;  /* 0x00016a0000087ab9 */ /* 0x000fe20000000a00 */
[----:B------:R-:W-:Y:S01]  /*5860*/  IMAD.WIDE.U32 R32, R227, UR6, R32 ;  /* 0x00000006e3207c25 */ /* 0x000fe2000f8e0020 */
[----:B------:R-:W-:Y:S03]  /*5870*/  BSSY B1, `(.L_x_37) ;  /* 0x0000010000017945 */ /* 0x000fe60003800000 */
[----:B------:R-:W-:Y:S01]  /*5880*/  IMAD R28, R38, UR6, RZ ;  /* 0x00000006261c7c24 */ /* 0x000fe2000f8e02ff */
[----:B------:R-:W-:-:S03]  /*5890*/  IADD3 R32, P0, R37, R32, RZ ;  /* 0x0000002025207210 */ /* 0x000fc60007f1e0ff */
[----:B------:R-:W-:Y:S01]  /*58a0*/  IMAD R29, R227, UR7, R28 ;  /* 0x00000007e31d7c24 */ /* 0x000fe2000f8e021c */
[----:B------:R-:W-:Y:S02]  /*58b0*/  ULDC.64 UR6, c[0x0][0x5b0] ;  /* 0x00016c0000067ab9 */ /* 0x000fe40000000a00 */
[----:B------:R-:W-:Y:S02]  /*58c0*/  IMAD R35, R31, UR6, RZ ;  /* 0x000000061f237c24 */ /* 0x000fe4000f8e02ff */
[----:B------:R-:W-:Y:S02]  /*58d0*/  IADD3.X R33, R36, R33, R29, P0, !PT ;  /* 0x0000002124217210 */ /* 0x000fe400007fe41d */
[----:B------:R-:W-:Y:S01]  /*58e0*/  ISETP.GE.AND P0, PT, R39, 0x1, PT ;  /* 0x000000012700780c */ /* 0x000fe20003f06270 */
[C---:B------:R-:W-:Y:S02]  /*58f0*/  IMAD R35, R30.reuse, UR7, R35 ;  /* 0x000000071e237c24 */ /* 0x040fe4000f8e0223 */
[----:B------:R-:W-:Y:S01]  /*5900*/  IMAD.WIDE.U32 R28, R30, UR6, R32 ;  /* 0x000000061e1c7c25 */ /* 0x000fe2000f8e0020 */
[----:B------:R-:W-:-:S02]  /*5910*/  ISETP.LT.OR P4, PT, R34, 0x1, !P0 ;  /* 0x000000012200780c */ /* 0x000fc40004781670 */
[----:B------:R-:W-:-:S04]  /*5920*/  IADD3 R28, P1, R28, UR8, RZ ;  /* 0x000000081c1c7c10 */ /* 0x000fc8000ff3e0ff */
[--C-:B------:R-:W-:Y:S02]  /*5930*/  IADD3.X R29, R29, UR9, R35.reuse, P1, !PT ;  /* 0x000000091d1d7c10 */ /* 0x100fe40008ffe423 */
[----:B------:R-:W-:-:S05]  /*5940*/  PRMT R35, RZ, 0x7610, R35 ;  /* 0x00007610ff237816 */ /* 0x000fca0000000023 */
[----:B------:R-:W-:Y:S05]  /*5950*/  @P4 BRA `(.L_x_38) ;  /* 0x0000000000044947 */ /* 0x000fea0003800000 */
[----:B------:R0:W5:Y:S02]  /*5960*/  LDG.E.U8 R35, desc[UR22][R28.64] ;  /* 0x000000161c237981 */ /* 0x000164000c1e1100 */
.L_x_38:
[----:B------:R-:W-:Y:S05]  /*5970*/  BSYNC B1 ;  /* 0x0000000000017941 */ /* 0x000fea0003800000 */
.L_x_37:
[----:B-----5:R-:W-:Y:S01]  /*5980*/  LOP3.LUT R35, R35, 0xff, RZ, 0xc0, !PT ;  /* 0x000000ff23237812 */ /* 0x020fe200078ec0ff */
[----:B------:R-:W-:Y:S01]  /*5990*/  BSSY B1, `(.L_x_39) ;  /* 0x000000b000017945 */ /* 0x000fe20003800000 */
[----:B------:R-:W-:Y:S02]  /*59a0*/  ISETP.LT.OR P3, PT, R34, 0x2, !P0 ;  /* 0x000000022200780c */ /* 0x000fe40004761670 */
[----:B------:R-:W-:-:S05]  /*59b0*/  F2FP.F16.E4M3.UNPACK_B R35, R35 ;  /* 0x00000023ff23723e */ /* 0x000fca00020006ff */
[----:B------:R-:W-:-:S05]  /*59c0*/  HADD2.F32 R35, -RZ, R35.H0_H0 ;  /* 0x20000023ff237230 */ /* 0x000fca0000004100 */
[----:B------:R-:W-:-:S04]  /*59d0*/  FMUL R35, R35, UR26 ;  /* 0x0000001a23237c20 */ /* 0x000fc80008400000 */
[----:B------:R-:W-:-:S05]  /*59e0*/  FFMA R35, R226, UR25, R35 ;  /* 0x00000019e2237c23 */ /* 0x000fca0008000023 */
[----:B------:R-:W-:Y:S02]  /*59f0*/  F2FP.SATFINITE.E4M3.F32.PACK_AB_MERGE_C R37, RZ, R35, RZ ;  /* 0x00000023ff25723e */ /* 0x000fe400048070ff */
[----:B------:R-:W-:-:S03]  /*5a00*/  PRMT R35, RZ, 0x7610, R35 ;  /* 0x00007610ff237816 */ /* 0x000fc60000000023 */
[----:B------:R2:W-:Y:S01]  /*5a10*/  @!P4 STG.E.U8 desc[UR22][R24.64], R37 ;  /* 0x000000251800c986 */ /* 0x0005e2000c101116 */
[----:B------:R-:W-:Y:S05]  /*5a20*/  @P3 BRA `(.L_x_40) ;  /* 0x0000000000043947 */ /* 0x000fea0003800000 */
[----:B------:R3:W5:Y:S02]  /*5a30*/  LDG.E.U8 R35, desc[UR22][R28.64+0x1] ;  /* 0x000001161c237981 */ /* 0x000764000c1e1100 */
.L_x_40:
[----:B------:R-:W-:Y:S05]  /*5a40*/  BSYNC B1 ;  /* 0x0000000000017941 */ /* 0x000fea0003800000 */
.L_x_39:
[----:B-----5:R-:W-:Y:S01]  /*5a50*/  LOP3.LUT R35, R35, 0xff, RZ, 0xc0, !PT ;  /* 0x000000ff23237812 */ /* 0x020fe200078ec0ff */
[----:B------:R-:W-:Y:S01]  /*5a60*/  BSSY B1, `(.L_x_41) ;  /* 0x0000013000017945 */ /* 0x000fe20003800000 */
[----:B--2---:R-:W-:Y:S02]  /*5a70*/  IADD3 R37, P1, R30, 0x8, RZ ;  /* 0x000000081e257810 */ /* 0x004fe40007f3e0ff */
[----:B------:R-:W-:-:S03]  /*5a80*/  F2FP.F16.E4M3.UNPACK_B R35, R35 ;  /* 0x00000023ff23723e */ /* 0x000fc600020006ff */
[----:B------:R-:W-:Y:S01]  /*5a90*/  IMAD.X R31, RZ, RZ, R31, P1 ;  /* 0x000000ffff1f7224 */ /* 0x000fe200008e061f */
[----:B------:R-:W-:Y:S01]  /*5aa0*/  ISETP.GE.AND P1, PT, R39, 0x9, PT ;  /* 0x000000092700780c */ /* 0x000fe20003f26270 */
[----:B------:R-:W-:Y:S02]  /*5ab0*/  HADD2.F32 R35, -RZ, R35.H0_H0 ;  /* 0x20000023ff237230 */ /* 0x000fe40000004100 */
[----:B------:R-:W-:Y:S01]  /*5ac0*/  IMAD R36, R31, UR6, RZ ;  /* 0x000000061f247c24 */ /* 0x000fe2000f8e02ff */
[----:B------:R-:W-:Y:S01]  /*5ad0*/  ISETP.LT.OR P5, PT, R34, 0x1, !P1 ;  /* 0x000000012200780c */ /* 0x000fe20004fa1670 */
[----:B------:R-:W-:-:S04]  /*5ae0*/  IMAD.WIDE.U32 R32, R37, UR6, R32 ;  /* 0x0000000625207c25 */ /* 0x000fc8000f8e0020 */
[----:B------:R-:W-:Y:S01]  /*5af0*/  FMUL R30, R35, UR26 ;  /* 0x0000001a231e7c20 */ /* 0x000fe20008400000 */
[----:B------:R-:W-:-:S03]  /*5b00*/  IMAD R37, R37, UR7, R36 ;  /* 0x0000000725257c24 */ /* 0x000fc6000f8e0224 */
[----:B------:R-:W-:Y:S01]  /*5b10*/  FFMA R225, R225, UR25, R30 ;  /* 0x00000019e1e17c23 */ /* 0x000fe2000800001e */
[----:B------:R-:W-:Y:S02]  /*5b20*/  IADD3 R30, P4, R32, UR8, RZ ;  /* 0x00000008201e7c10 */ /* 0x000fe4000ff9e0ff */
[----:B------:R-:W-:Y:S02]  /*5b30*/  PRMT R32, RZ, 0x7610, R32 ;  /* 0x00007610ff207816 */ /* 0x000fe40000000020 */
[----:B------:R-:W-:Y:S02]  /*5b40*/  F2FP.SATFINITE.E4M3.F32.PACK_AB_MERGE_C R225, RZ, R225, RZ ;  /* 0x000000e1ffe1723e */ /* 0x000fe400048070ff */
[----:B------:R-:W-:-:S03]  /*5b50*/  IADD3.X R31, R33, UR9, R37, P4, !PT ;  /* 0x00000009211f7c10 */ /* 0x000fc6000a7fe425 */
[----:B------:R2:W-:Y:S01]  /*5b60*/  @!P3 STG.E.U8 desc[UR22][R24.64+0x1], R225 ;  /* 0x000001e11800b986 */ /* 0x0005e2000c101116 */
[----:B------:R-:W-:Y:S05]  /*5b70*/  @P5 BRA `(.L_x_42) ;  /* 0x0000000000045947 */ /* 0x000fea0003800000 */
[----:B------:R4:W5:Y:S02]  /*5b80*/  LDG.E.U8 R32, desc[UR22][R30.64] ;  /* 0x000000161e207981 */ /* 0x000964000c1e1100 */
.L_x_42:
[----:B------:R-:W-:Y:S05]  /*5b90*/  BSYNC B1 ;  /* 0x0000000000017941 */ /* 0x000fea0003800000 */
.L_x_41:
[----:B-----5:R-:W-:Y:S01]  /*5ba0*/  LOP3.LUT R32, R32, 0xff, RZ, 0xc0, !PT ;  /* 0x000000ff20207812 */ /* 0x020fe200078ec0ff */
[----:B------:R-:W-:Y:S01]  /*5bb0*/  BSSY B1, `(.L_x_43) ;  /* 0x000000b000017945 */ /* 0x000fe20003800000 */
[----:B------:R-:W-:Y:S02]  /*5bc0*/  ISETP.LT.OR P3, PT, R34, 0x2, !P1 ;  /* 0x000000022200780c */ /* 0x000fe40004f61670 */
[----:B------:R-:W-:-:S05]  /*5bd0*/  F2FP.F16.E4M3.UNPACK_B R32, R32 ;  /* 0x00000020ff20723e */ /* 0x000fca00020006ff */
[----:B------:R-:W-:-:S05]  /*5be0*/  HADD2.F32 R32, -RZ, R32.H0_H0 ;  /* 0x20000020ff207230 */ /* 0x000fca0000004100 */
[----:B------:R-:W-:Y:S01]  /*5bf0*/  FMUL R33, R32, UR26 ;  /* 0x0000001a20217c20 */ /* 0x000fe20008400000 */
[----:B------:R-:W-:-:S03]  /*5c00*/  PRMT R32, RZ, 0x7610, R32 ;  /* 0x00007610ff207816 */ /* 0x000fc60000000020 */
[----:B------:R-:W-:-:S05]  /*5c10*/  FFMA R33, R224, UR25, R33 ;  /* 0x00000019e0217c23 */ /* 0x000fca0008000021 */
[----:B------:R-:W-:-:S05]  /*5c20*/  F2FP.SATFINITE.E4M3.F32.PACK_AB_MERGE_C R33, RZ, R33, RZ ;  /* 0x00000021ff21723e */ /* 0x000fca00048070ff */
[----:B------:R0:W-:Y:S01]  /*5c30*/  @!P5 STG.E.U8 desc[UR22][R26.64], R33 ;  /* 0x000000211a00d986 */ /* 0x0001e2000c101116 */
[----:B------:R-:W-:Y:S05]  /*5c40*/  @P3 BRA `(.L_x_44) ;  /* 0x0000000000043947 */ /* 0x000fea0003800000 */
[----:B------:R0:W5:Y:S02]  /*5c50*/  LDG.E.U8 R32, desc[UR22][R30.64+0x1] ;  /* 0x000001161e207981 */ /* 0x000164000c1e1100 */
.L_x_44:
[----:B------:R-:W-:Y:S05]  /*5c60*/  BSYNC B1 ;  /* 0x0000000000017941 */ /* 0x000fea0003800000 */
.L_x_43:
[----:B-----5:R-:W-:Y:S01]  /*5c70*/  LOP3.LUT R32, R32, 0xff, RZ, 0xc0, !PT ;  /* 0x000000ff20207812 */ /* 0x020fe200078ec0ff */
[----:B------:R-:W-:Y:S01]  /*5c80*/  BSSY B1, `(.L_x_45) ;  /* 0x000000b000017945 */ /* 0x000fe20003800000 */
[----:B------:R-:W-:Y:S02]  /*5c90*/  ISETP.LT.OR P4, PT, R34, 0x9, !P0 ;  /* 0x000000092200780c */ /* 0x000fe40004781670 */
[----:B------:R-:W-:-:S05]  /*5ca0*/  F2FP.F16.E4M3.UNPACK_B R32, R32 ;  /* 0x00000020ff20723e */ /* 0x000fca00020006ff */
[----:B------:R-:W-:-:S05]  /*5cb0*/  HADD2.F32 R32, -RZ, R32.H0_H0 ;  /* 0x20000020ff207230 */ /* 0x000fca0000004100 */
[----:B------:R-:W-:-:S04]  /*5cc0*/  FMUL R32, R32, UR26 ;  /* 0x0000001a20207c20 */ /* 0x000fc80008400000 */
[----:B------:R-:W-:-:S05]  /*5cd0*/  FFMA R32, R223, UR25, R32 ;  /* 0x00000019df207c23 */ /* 0x000fca0008000020 */
[----:B0-----:R-:W-:Y:S02]  /*5ce0*/  F2FP.SATFINITE.E4M3.F32.PACK_AB_MERGE_C R33, RZ, R32, RZ ;  /* 0x00000020ff21723e */ /* 0x001fe400048070ff */
[----:B------:R-:W-:-:S03]  /*5cf0*/  PRMT R32, RZ, 0x7610, R32 ;  /* 0x00007610ff207816 */ /* 0x000fc60000000020 */
[----:B------:R0:W-:Y:S01]  /*5d00*/  @!P3 STG.E.U8 desc[UR22][R26.64+0x1], R33 ;  /* 0x000001211a00b986 */ /* 0x0001e2000c101116 */
[----:B------:R-:W-:Y:S05]  /*5d10*/  @P4 BRA `(.L_x_46) ;  /* 0x0000000000044947 */ /* 0x000fea0003800000 */
[----:B------:R0:W5:Y:S02]  /*5d20*/  LDG.E.U8 R32, desc[UR22][R28.64+0x8] ;  /* 0x000008161c207981 */ /* 0x000164000c1e1100 */
.L_x_46:
[----:B------:R-:W-:Y:S05]  /*5d30*/  BSYNC B1 ;  /* 0x0000000000017941 */ /* 0x000fea0003800000 */
.L_x_45:
[----:B-----5:R-:W-:Y:S01]  /*5d40*/  LOP3.LUT R32, R32, 0xff, RZ, 0xc0, !PT ;  /* 0x000000ff20207812 */ /* 0x020fe200078ec0ff */
[----:B------:R-:W-:Y:S01]  /*5d50*/  BSSY B1, `(.L_x_47) ;  /* 0x000000b000017945 */ /* 0x000fe20003800000 */
[----:B------:R-:W-:Y:S02]  /*5d60*/  ISETP.LT.OR P3, PT, R34, 0xa, !P0 ;  /* 0x0000000a2200780c */ /* 0x000fe40004761670 */
[----:B------:R-:W-:-:S05]  /*5d70*/  F2FP.F16.E4M3.UNPACK_B R32, R32 ;  /* 0x00000020ff20723e */ /* 0x000fca00020006ff */
[----:B------:R-:W-:-:S05]  /*5d80*/  HADD2.F32 R32, -RZ, R32.H0_H0 ;  /* 0x20000020ff207230 */ /* 0x000fca0000004100 */
[----:B0-----:R-:W-:Y:S01]  /*5d90*/  FMUL R33, R32, UR26 ;  /* 0x0000001a20217c20 */ /* 0x001fe20008400000 */
[----:B------:R-:W-:-:S03]  /*5da0*/  PRMT R32, RZ, 0x7610, R32 ;  /* 0x00007610ff207816 */ /* 0x000fc60000000020 */
[----:B------:R-:W-:-:S05]  /*5db0*/  FFMA R33, R222, UR25, R33 ;  /* 0x00000019de217c23 */ /* 0x000fca0008000021 */
[----:B------:R-:W-:-:S05]  /*5dc0*/  F2FP.SATFINITE.E4M3.F32.PACK_AB_MERGE_C R33, RZ, R33, RZ ;  /* 0x00000021ff21723e */ /* 0x000fca00048070ff */
[----:B------:R0:W-:Y:S01]  /*5dd0*/  @!P4 STG.E.U8 desc[UR22][R24.64+0x8], R33 ;  /* 0x000008211800c986 */ /* 0x0001e2000c101116 */
[----:B------:R-:W-:Y:S05]  /*5de0*/  @P3 BRA `(.L_x_48) ;  /* 0x0000000000043947 */ /* 0x000fea0003800000 */
[----:B------:R0:W5:Y:S02]  /*5df0*/  LDG.E.U8 R32, desc[UR22][R28.64+0x9] ;  /* 0x000009161c207981 */ /* 0x000164000c1e1100 */
.L_x_48:
[----:B------:R-:W-:Y:S05]  /*5e00*/  BSYNC B1 ;  /* 0x0000000000017941 */ /* 0x000fea0003800000 */
.L_x_47:
        /* <DEDUP_REMOVED lines=12> */
.L_x_50:
[----:B------:R-:W-:Y:S05]  /*5ed0*/  BSYNC B1 ;  /* 0x0000000000017941 */ /* 0x000fea0003800000 */
.L_x_49:
        /* <DEDUP_REMOVED lines=12> */
.L_x_52:
[----:B------:R-:W-:Y:S05]  /*5fa0*/  BSYNC B1 ;  /* 0x0000000000017941 */ /* 0x000fea0003800000 */
.L_x_51:
        /* <DEDUP_REMOVED lines=12> */
.L_x_54:
[----:B------:R-:W-:Y:S05]  /*6070*/  BSYNC B1 ;  /* 0x0000000000017941 */ /* 0x000fea0003800000 */
.L_x_53:
        /* <DEDUP_REMOVED lines=12> */
.L_x_56:
[----:B------:R-:W-:Y:S05]  /*6140*/  BSYNC B1 ;  /* 0x0000000000017941 */ /* 0x000fea0003800000 */
.L_x_55:
        /* <DEDUP_REMOVED lines=12> */
.L_x_58:
[----:B------:R-:W-:Y:S05]  /*6210*/  BSYNC B1 ;  /* 0x0000000000017941 */ /* 0x000fea0003800000 */
.L_x_57:
        /* <DEDUP_REMOVED lines=12> */
.L_x_60:
[----:B------:R-:W-:Y:S05]  /*62e0*/  BSYNC B1 ;  /* 0x0000000000017941 */ /* 0x000fea0003800000 */
.L_x_59:
        /* <DEDUP_REMOVED lines=12> */
.L_x_62:
[----:B------:R-:W-:Y:S05]  /*63b0*/  BSYNC B1 ;  /* 0x0000000000017941 */ /* 0x000fea0003800000 */
.L_x_61:
        /* <DEDUP_REMOVED lines=12> */
.L_x_64:
[----:B------:R-:W-:Y:S05]  /*6480*/  BSYNC B1 ;  /* 0x0000000000017941 */ /* 0x000fea0003800000 */
.L_x_63:
        /* <DEDUP_REMOVED lines=12> */
.L_x_66:
[----:B------:R-:W-:Y:S05]  /*6550*/  BSYNC B1 ;  /* 0x0000000000017941 */ /* 0x000fea0003800000 */
.L_x_65:
        /* <DEDUP_REMOVED lines=12> */
.L_x_68:
[----:B------:R-:W-:Y:S05]  /*6620*/  BSYNC B1 ;  /* 0x0000000000017941 */ /* 0x000fea0003800000 */
.L_x_67:
        /* <DEDUP_REMOVED lines=12> */
.L_x_70:
[----:B------:R-:W-:Y:S05]  /*66f0*/  BSYNC B1 ;  /* 0x0000000000017941 */ /* 0x000fea0003800000 */
.L_x_69:
        /* <DEDUP_REMOVED lines=12> */
.L_x_72:
[----:B------:R-:W-:Y:S05]  /*67c0*/  BSYNC B1 ;  /* 0x0000000000017941 */ /* 0x000fea0003800000 */
.L_x_71:
        /* <DEDUP_REMOVED lines=12> */
.L_x_74:
[----:B------:R-:W-:Y:S05]  /*6890*/  BSYNC B1 ;  /* 0x0000000000017941 */ /* 0x000fea0003800000 */
.L_x_73:
        /* <DEDUP_REMOVED lines=12> */
.L_x_76:
[----:B------:R-:W-:Y:S05]  /*6960*/  BSYNC B1 ;  /* 0x0000000000017941 */ /* 0x000fea0003800000 */
.L_x_75:
        /* <DEDUP_REMOVED lines=12> */
.L_x_78:
[----:B------:R-:W-:Y:S05]  /*6a30*/  BSYNC B1 ;  /* 0x0000000000017941 */ /* 0x000fea0003800000 */
.L_x_77:
        /* <DEDUP_REMOVED lines=12> */
.L_x_80:
[----:B------:R-:W-:Y:S05]  /*6b00*/  BSYNC B1 ;  /* 0x0000000000017941 */ /* 0x000fea0003800000 */
.L_x_79:
        /* <DEDUP_REMOVED lines=12> */
.L_x_82:
[----:B------:R-:W-:Y:S05]  /*6bd0*/  BSYNC B1 ;  /* 0x0000000000017941 */ /* 0x000fea0003800000 */
.L_x_81:
        /* <DEDUP_REMOVED lines=12> */
.L_x_84:
[----:B------:R-:W-:Y:S05]  /*6ca0*/  BSYNC B1 ;  /* 0x0000000000017941 */ /* 0x000fea0003800000 */
.L_x_83:
        /* <DEDUP_REMOVED lines=12> */
.L_x_86:
[----:B------:R-:W-:Y:S05]  /*6d70*/  BSYNC B1 ;  /* 0x0000000000017941 */ /* 0x000fea0003800000 */
.L_x_85:
        /* <DEDUP_REMOVED lines=12> */
.L_x_88:
[----:B------:R-:W-:Y:S05]  /*6e40*/  BSYNC B1 ;  /* 0x0000000000017941 */ /* 0x000fea0003800000 */
.L_x_87:
        /* <DEDUP_REMOVED lines=12> */
.L_x_90:
[----:B------:R-:W-:Y:S05]  /*6f10*/  BSYNC B1 ;  /* 0x0000000000017941 */ /* 0x000fea0003800000 */
.L_x_89:
        /* <DEDUP_REMOVED lines=12> */
.L_x_92:
[----:B------:R-:W-:Y:S05]  /*6fe0*/  BSYNC B1 ;  /* 0x0000000000017941 */ /* 0x000fea0003800000 */
.L_x_91:
        /* <DEDUP_REMOVED lines=12> */
.L_x_94:
[----:B------:R-:W-:Y:S05]  /*70b0*/  BSYNC B1 ;  /* 0x0000000000017941 */ /* 0x000fea0003800000 */
.L_x_93:
        /* <DEDUP_REMOVED lines=12> */
.L_x_96:
[----:B------:R-:W-:Y:S05]  /*7180*/  BSYNC B1 ;  /* 0x0000000000017941 */ /* 0x000fea0003800000 */
.L_x_95:
        /* <DEDUP_REMOVED lines=12> */
.L_x_98:
[----:B------:R-:W-:Y:S05]  /*7250*/  BSYNC B1 ;  /* 0x0000000000017941 */ /* 0x000fea0003800000 */
.L_x_97:
        /* <DEDUP_REMOVED lines=12> */
.L_x_100:
[----:B------:R-:W-:Y:S05]  /*7320*/  BSYNC B1 ;  /* 0x0000000000017941 */ /* 0x000fea0003800000 */
.L_x_99:
        /* <DEDUP_REMOVED lines=12> */
.L_x_102:
[----:B------:R-:W-:Y:S05]  /*73f0*/  BSYNC B1 ;  /* 0x0000000000017941 */ /* 0x000fea0003800000 */
.L_x_101:
        /* <DEDUP_REMOVED lines=12> */
.L_x_104:
[----:B------:R-:W-:Y:S05]  /*74c0*/  BSYNC B1 ;  /* 0x0000000000017941 */ /* 0x000fea0003800000 */
.L_x_103:
        /* <DEDUP_REMOVED lines=12> */
.L_x_106:
[----:B------:R-:W-:Y:S05]  /*7590*/  BSYNC B1 ;  /* 0x0000000000017941 */ /* 0x000fea0003800000 */
.L_x_105:
        /* <DEDUP_REMOVED lines=12> */
.L_x_108:
[----:B------:R-:W-:Y:S05]  /*7660*/  BSYNC B1 ;  /* 0x0000000000017941 */ /* 0x000fea0003800000 */
.L_x_107:
        /* <DEDUP_REMOVED lines=12> */
.L_x_110:
[----:B------:R-:W-:Y:S05]  /*7730*/  BSYNC B1 ;  /* 0x0000000000017941 */ /* 0x000fea0003800000 */
.L_x_109:
        /* <DEDUP_REMOVED lines=12> */
.L_x_112:
[----:B------:R-:W-:Y:S05]  /*7800*/  BSYNC B1 ;  /* 0x0000000000017941 */ /* 0x000fea0003800000 */
.L_x_111:
        /* <DEDUP_REMOVED lines=12> */
.L_x_114:
[----:B------:R-:W-:Y:S05]  /*78d0*/  BSYNC B1 ;  /* 0x0000000000017941 */ /* 0x000fea0003800000 */
.L_x_113:
        /* <DEDUP_REMOVED lines=12> */
.L_x_116:
[----:B------:R-:W-:Y:S05]  /*79a0*/  BSYNC B1 ;  /* 0x0000000000017941 */ /* 0x000fea0003800000 */
.L_x_115:
        /* <DEDUP_REMOVED lines=12> */
.L_x_118:
[----:B------:R-:W-:Y:S05]  /*7a70*/  BSYNC B1 ;  /* 0x0000000000017941 */ /* 0x000fea0003800000 */
.L_x_117:
        /* <DEDUP_REMOVED lines=12> */
.L_x_120:
[----:B------:R-:W-:Y:S05]  /*7b40*/  BSYNC B1 ;  /* 0x0000000000017941 */ /* 0x000fea0003800000 */
.L_x_119:
        /* <DEDUP_REMOVED lines=12> */
.L_x_122:
[----:B------:R-:W-:Y:S05]  /*7c10*/  BSYNC B1 ;  /* 0x0000000000017941 */ /* 0x000fea0003800000 */
.L_x_121:
        /* <DEDUP_REMOVED lines=12> */
.L_x_124:
[----:B------:R-:W-:Y:S05]  /*7ce0*/  BSYNC B1 ;  /* 0x0000000000017941 */ /* 0x000fea0003800000 */
.L_x_123:
        /* <DEDUP_REMOVED lines=12> */
.L_x_126:
[----:B------:R-:W-:Y:S05]  /*7db0*/  BSYNC B1 ;  /* 0x0000000000017941 */ /* 0x000fea0003800000 */
.L_x_125:
        /* <DEDUP_REMOVED lines=12> */
.L_x_128:
[----:B------:R-:W-:Y:S05]  /*7e80*/  BSYNC B1 ;  /* 0x0000000000017941 */ /* 0x000fea0003800000 */
.L_x_127:
        /* <DEDUP_REMOVED lines=12> */
.L_x_130:
[----:B------:R-:W-:Y:S05]  /*7f50*/  BSYNC B1 ;  /* 0x0000000000017941 */ /* 0x000fea0003800000 */
.L_x_129:
        /* <DEDUP_REMOVED lines=12> */
.L_x_132:
[----:B------:R-:W-:Y:S05]  /*8020*/  BSYNC B1 ;  /* 0x0000000000017941 */ /* 0x000fea0003800000 */
.L_x_131:
        /* <DEDUP_REMOVED lines=12> */
.L_x_134:
[----:B------:R-:W-:Y:S05]  /*80f0*/  BSYNC B1 ;  /* 0x0000000000017941 */ /* 0x000fea0003800000 */
.L_x_133:
        /* <DEDUP_REMOVED lines=12> */
.L_x_136:
[----:B------:R-:W-:Y:S05]  /*81c0*/  BSYNC B1 ;  /* 0x0000000000017941 */ /* 0x000fea0003800000 */
.L_x_135:
        /* <DEDUP_REMOVED lines=12> */
.L_x_138:
[----:B------:R-:W-:Y:S05]  /*8290*/  BSYNC B1 ;  /* 0x0000000000017941 */ /* 0x000fea0003800000 */
.L_x_137:
        /* <DEDUP_REMOVED lines=12> */
.L_x_140:
[----:B------:R-:W-:Y:S05]  /*8360*/  BSYNC B1 ;  /* 0x0000000000017941 */ /* 0x000fea0003800000 */
.L_x_139:
        /* <DEDUP_REMOVED lines=12> */
.L_x_142:
[----:B------:R-:W-:Y:S05]  /*8430*/  BSYNC B1 ;  /* 0x0000000000017941 */ /* 0x000fea0003800000 */
.L_x_141:
        /* <DEDUP_REMOVED lines=12> */
.L_x_144:
[----:B------:R-:W-:Y:S05]  /*8500*/  BSYNC B1 ;  /* 0x0000000000017941 */ /* 0x000fea0003800000 */
.L_x_143:
        /* <DEDUP_REMOVED lines=12> */
.L_x_146:
[----:B------:R-:W-:Y:S05]  /*85d0*/  BSYNC B1 ;  /* 0x0000000000017941 */ /* 0x000fea0003800000 */
.L_x_145:
        /* <DEDUP_REMOVED lines=12> */
.L_x_148:
[----:B------:R-:W-:Y:S05]  /*86a0*/  BSYNC B1 ;  /* 0x0000000000017941 */ /* 0x000fea0003800000 */
.L_x_147:
        /* <DEDUP_REMOVED lines=12> */
.L_x_150:
[----:B------:R-:W-:Y:S05]  /*8770*/  BSYNC B1 ;  /* 0x0000000000017941 */ /* 0x000fea0003800000 */
.L_x_149:
        /* <DEDUP_REMOVED lines=12> */
.L_x_152:
[----:B------:R-:W-:Y:S05]  /*8840*/  BSYNC B1 ;  /* 0x0000000000017941 */ /* 0x000fea0003800000 */
.L_x_151:
        /* <DEDUP_REMOVED lines=12> */
.L_x_154:
[----:B------:R-:W-:Y:S05]  /*8910*/  BSYNC B1 ;  /* 0x0000000000017941 */ /* 0x000fea0003800000 */
.L_x_153:
        /* <DEDUP_REMOVED lines=12> */
.L_x_156:
[----:B------:R-:W-:Y:S05]  /*89e0*/  BSYNC B1 ;  /* 0x0000000000017941 */ /* 0x000fea0003800000 */
.L_x_155:
        /* <DEDUP_REMOVED lines=12> */
.L_x_158:
[----:B------:R-:W-:Y:S05]  /*8ab0*/  BSYNC B1 ;  /* 0x0000000000017941 */ /* 0x000fea0003800000 */
.L_x_157:
        /* <DEDUP_REMOVED lines=12> */
.L_x_160:
[----:B------:R-:W-:Y:S05]  /*8b80*/  BSYNC B1 ;  /* 0x0000000000017941 */ /* 0x000fea0003800000 */
.L_x_159:
        /* <DEDUP_REMOVED lines=12> */
.L_x_162:
[----:B------:R-:W-:Y:S05]  /*8c50*/  BSYNC B1 ;  /* 0x0000000000017941 */ /* 0x000fea0003800000 */
.L_x_161:
        /* <DEDUP_REMOVED lines=12> */
.L_x_164:
[----:B------:R-:W-:Y:S05]  /*8d20*/  BSYNC B1 ;  /* 0x0000000000017941 */ /* 0x000fea0003800000 */
.L_x_163:
        /* <DEDUP_REMOVED lines=12> */
.L_x_166:
[----:B------:R-:W-:Y:S05]  /*8df0*/  BSYNC B1 ;  /* 0x0000000000017941 */ /* 0x000fea0003800000 */
.L_x_165:
        /* <DEDUP_REMOVED lines=12> */
.L_x_168:
[----:B------:R-:W-:Y:S05]  /*8ec0*/  BSYNC B1 ;  /* 0x0000000000017941 */ /* 0x000fea0003800000 */
.L_x_167:
        /* <DEDUP_REMOVED lines=12> */
.L_x_170:
[----:B------:R-:W-:Y:S05]  /*8f90*/  BSYNC B1 ;  /* 0x0000000000017941 */ /* 0x000fea0003800000 */
.L_x_169:
        /* <DEDUP_REMOVED lines=12> */
.L_x_172:
[----:B------:R-:W-:Y:S05]  /*9060*/  BSYNC B1 ;  /* 0x0000000000017941 */ /* 0x000fea0003800000 */
.L_x_171:
        /* <DEDUP_REMOVED lines=12> */
.L_x_174:
[----:B------:R-:W-:Y:S05]  /*9130*/  BSYNC B1 ;  /* 0x0000000000017941 */ /* 0x000fea0003800000 */
.L_x_173:
        /* <DEDUP_REMOVED lines=12> */
.L_x_176:
[----:B------:R-:W-:Y:S05]  /*9200*/  BSYNC B1 ;  /* 0x0000000000017941 */ /* 0x000fea0003800000 */
.L_x_175:
        /* <DEDUP_REMOVED lines=12> */
.L_x_178:
[----:B------:R-:W-:Y:S05]  /*92d0*/  BSYNC B1 ;  /* 0x0000000000017941 */ /* 0x000fea0003800000 */
.L_x_177:
        /* <DEDUP_REMOVED lines=12> */
.L_x_180:
[----:B------:R-:W-:Y:S05]  /*93a0*/  BSYNC B1 ;  /* 0x0000000000017941 */ /* 0x000fea0003800000 */
.L_x_179:
        /* <DEDUP_REMOVED lines=12> */
.L_x_182:
[----:B------:R-:W-:Y:S05]  /*9470*/  BSYNC B1 ;  /* 0x0000000000017941 */ /* 0x000fea0003800000 */
.L_x_181:
        /* <DEDUP_REMOVED lines=12> */
.L_x_184:
[----:B------:R-:W-:Y:S05]  /*9540*/  BSYNC B1 ;  /* 0x0000000000017941 */ /* 0x000fea0003800000 */
.L_x_183:
        /* <DEDUP_REMOVED lines=12> */
.L_x_186:
[----:B------:R-:W-:Y:S05]  /*9610*/  BSYNC B1 ;  /* 0x0000000000017941 */ /* 0x000fea0003800000 */
.L_x_185:
        /* <DEDUP_REMOVED lines=12> */
.L_x_188:
[----:B------:R-:W-:Y:S05]  /*96e0*/  BSYNC B1 ;  /* 0x0000000000017941 */ /* 0x000fea0003800000 */
.L_x_187:
[----:B-----5:R-:W-:Y:S01]  /*96f0*/  LOP3.LUT R32, R32, 0xff, RZ, 0xc0, !PT ;  /* 0x000000ff20207812 */ /* 0x020fe200078ec0ff */
[----:B------:R-:W-:Y:S01]  /*9700*/  BSSY B1, `(.L_x_189) ;  /* 0x000000b000017945 */ /* 0x000fe20003800000 */
[----:B------:R-:W-:Y:S02]  /*9710*/  ISETP.LT.OR P4, PT, R34, 0x99, !P0 ;  /* 0x000000992200780c */ /* 0x000fe40004781670 */
[----:B------:R-:W-:-:S05]  /*9720*/  F2FP.F16.E4M3.UNPACK_B R32, R32 ;  /* 0x00000020ff20723e */ /* 0x000fca00020006ff */
[----:B------:R-:W-:-:S05]  /*9730*/  HADD2.F32 R32, -RZ, R32.H0_H0 ;  /* 0x20000020ff207230 */ /* 0x000fca0000004100 */
[----:B------:R-:W-:-:S04]  /*9740*/  FMUL R32, R32, UR26 ;  /* 0x0000001a20207c20 */ /* 0x000fc80008400000 */
[----:B------:R-:W-:Y:S01]  /*9750*/  FFMA R32, R23, UR25, R32 ;  /* 0x0000001917207c23 */ /* 0x000fe20008000020 */
[----:B------:R-:W-:-:S04]  /*9760*/  PRMT R23, RZ, 0x7610, R23 ;  /* 0x00007610ff177816 */ /* 0x000fc80000000017 */
[----:B0-----:R-:W-:-:S05]  /*9770*/  F2FP.SATFINITE.E4M3.F32.PACK_AB_MERGE_C R33, RZ, R32, RZ ;  /* 0x00000020ff21723e */ /* 0x001fca00048070ff */
[----:B------:R0:W-:Y:S01]  /*9780*/  @!P3 STG.E.U8 desc[UR22][R26.64+0x91], R33 ;  /* 0x000091211a00b986 */ /* 0x0001e2000c101116 */
[----:B------:R-:W-:Y:S05]  /*9790*/  @P4 BRA `(.L_x_190) ;  /* 0x0000000000044947 */ /* 0x000fea0003800000 */
[----:B------:R0:W5:Y:S02]  /*97a0*/  LDG.E.U8 R23, desc[UR22][R28.64+0x98] ;  /* 0x000098161c177981 */ /* 0x000164000c1e1100 */
.L_x_190:
[----:B------:R-:W-:Y:S05]  /*97b0*/  BSYNC B1 ;  /* 0x0000000000017941 */ /* 0x000fea0003800000 */
.L_x_189:
        /* <DEDUP_REMOVED lines=8> */
[----:B------:R-:W-:-:S05]  /*9840*/  F2FP.SATFINITE.E4M3.F32.PACK_AB_MERGE_C R23, RZ, R23, RZ ;  /* 0x00000017ff17723e */ /* 0x000fca00048070ff */
[----:B------:R0:W-:Y:S01]  /*9850*/  @!P4 STG.E.U8 desc[UR22][R24.64+0x98], R23 ;  /* 0x000098171800c986 */ /* 0x0001e2000c101116 */
[----:B------:R-:W-:Y:S05]  /*9860*/  @P3 BRA `(.L_x_192) ;  /* 0x0000000000043947 */ /* 0x000fea0003800000 */
[----:B------:R0:W5:Y:S02]  /*9870*/  LDG.E.U8 R22, desc[UR22][R28.64+0x99] ;  /* 0x000099161c167981 */ /* 0x000164000c1e1100 */
.L_x_192:
[----:B------:R-:W-:Y:S05]  /*9880*/  BSYNC B1 ;  /* 0x0000000000017941 */ /* 0x000fea0003800000 */
.L_x_191:
        /* <DEDUP_REMOVED lines=12> */
.L_x_194:
[----:B------:R-:W-:Y:S05]  /*9950*/  BSYNC B1 ;  /* 0x0000000000017941 */ /* 0x000fea0003800000 */
.L_x_193:
        /* <DEDUP_REMOVED lines=12> */
.L_x_196:
[----:B------:R-:W-:Y:S05]  /*9a20*/  BSYNC B1 ;  /* 0x0000000000017941 */ /* 0x000fea0003800000 */
.L_x_195:
        /* <DEDUP_REMOVED lines=12> */
.L_x_198:
[----:B------:R-:W-:Y:S05]  /*9af0*/  BSYNC B1 ;  /* 0x0000000000017941 */ /* 0x000fea0003800000 */
.L_x_197:
        /* <DEDUP_REMOVED lines=12> */
.L_x_200:
[----:B------:R-:W-:Y:S05]  /*9bc0*/  BSYNC B1 ;  /* 0x0000000000017941 */ /* 0x000fea0003800000 */
.L_x_199:
        /* <DEDUP_REMOVED lines=12> */
.L_x_202:
[----:B------:R-:W-:Y:S05]  /*9c90*/  BSYNC B1 ;  /* 0x0000000000017941 */ /* 0x000fea0003800000 */
.L_x_201:
        /* <DEDUP_REMOVED lines=12> */
.L_x_204:
[----:B------:R-:W-:Y:S05]  /*9d60*/  BSYNC B1 ;  /* 0x0000000000017941 */ /* 0x000fea0003800000 */
.L_x_203:
        /* <DEDUP_REMOVED lines=12> */
.L_x_206:
[----:B------:R-:W-:Y:S05]  /*9e30*/  BSYNC B1 ;  /* 0x0000000000017941 */ /* 0x000fea0003800000 */
.L_x_205:
        /* <DEDUP_REMOVED lines=12> */
.L_x_208:
[----:B------:R-:W-:Y:S05]  /*9f00*/  BSYNC B1 ;  /* 0x0000000000017941 */ /* 0x000fea0003800000 */
.L_x_207:
        /* <DEDUP_REMOVED lines=12> */
.L_x_210:
[----:B------:R-:W-:Y:S05]  /*9fd0*/  BSYNC B1 ;  /* 0x0000000000017941 */ /* 0x000fea0003800000 */
.L_x_209:
        /* <DEDUP_REMOVED lines=12> */
.L_x_212:
[----:B------:R-:W-:Y:S05]  /*a0a0*/  BSYNC B1 ;  /* 0x0000000000017941 */ /* 0x000fea0003800000 */
.L_x_211:
        /* <DEDUP_REMOVED lines=12> */
.L_x_214:
[----:B------:R-:W-:Y:S05]  /*a170*/  BSYNC B1 ;  /* 0x0000000000017941 */ /* 0x000fea0003800000 */
.L_x_213:
        /* <DEDUP_REMOVED lines=12> */
.L_x_216:
[----:B------:R-:W-:Y:S05]  /*a240*/  BSYNC B1 ;  /* 0x0000000000017941 */ /* 0x000fea0003800000 */
.L_x_215:
        /* <DEDUP_REMOVED lines=12> */
.L_x_218:
[----:B------:R-:W-:Y:S05]  /*a310*/  BSYNC B1 ;  /* 0x0000000000017941 */ /* 0x000fea0003800000 */
.L_x_217:
        /* <DEDUP_REMOVED lines=12> */
.L_x_220:
[----:B------:R-:W-:Y:S05]  /*a3e0*/  BSYNC B1 ;  /* 0x0000000000017941 */ /* 0x000fea0003800000 */
.L_x_219:
        /* <DEDUP_REMOVED lines=12> */
.L_x_222:
[----:B------:R-:W-:Y:S05]  /*a4b0*/  BSYNC B1 ;  /* 0x0000000000017941 */ /* 0x000fea0003800000 */
.L_x_221:
        /* <DEDUP_REMOVED lines=12> */
.L_x_224:
[----:B------:R-:W-:Y:S05]  /*a580*/  BSYNC B1 ;  /* 0x0000000000017941 */ /* 0x000fea0003800000 */
.L_x_223:
        /* <DEDUP_REMOVED lines=12> */
.L_x_226:
[----:B------:R-:W-:Y:S05]  /*a650*/  BSYNC B1 ;  /* 0x0000000000017941 */ /* 0x000fea0003800000 */
.L_x_225:
        /* <DEDUP_REMOVED lines=12> */
.L_x_228:
[----:B------:R-:W-:Y:S05]  /*a720*/  BSYNC B1 ;  /* 0x0000000000017941 */ /* 0x000fea0003800000 */
.L_x_227:
        /* <DEDUP_REMOVED lines=12> */
.L_x_230:
[----:B------:R-:W-:Y:S05]  /*a7f0*/  BSYNC B1 ;  /* 0x0000000000017941 */ /* 0x000fea0003800000 */
.L_x_229:
        /* <DEDUP_REMOVED lines=12> */
.L_x_232:
[----:B------:R-:W-:Y:S05]  /*a8c0*/  BSYNC B1 ;  /* 0x0000000000017941 */ /* 0x000fea0003800000 */
.L_x_231:
[----:B-----5:R-:W-:Y:S01]  /*a8d0*/  LOP3.LUT R2, R2, 0xff, RZ, 0xc0, !PT ;  /* 0x000000ff02027812 */ /* 0x020fe200078ec0ff */
[----:B------:R-:W-:Y:S01]  /*a8e0*/  BSSY B1, `(.L_x_233) ;  /* 0x000000b000017945 */ /* 0x000fe20003800000 */
[----:B------:R-:W-:Y:S02]  /*a8f0*/  ISETP.LT.OR P4, PT, R34, 0xc1, !P1 ;  /* 0x000000c12200780c */ /* 0x000fe40004f81670 */
[----:B------:R-:W-:-:S05]  /*a900*/  F2FP.F16.E4M3.UNPACK_B R2, R2 ;  /* 0x00000002ff02723e */ /* 0x000fca00020006ff */
[----:B------:R-:W-:-:S05]  /*a910*/  HADD2.F32 R2, -RZ, R2.H0_H0 ;  /* 0x20000002ff027230 */ /* 0x000fca0000004100 */
[----:B0-----:R-:W-:-:S04]  /*a920*/  FMUL R3, R2, UR26 ;  /* 0x0000001a02037c20 */ /* 0x001fc80008400000 */
[----:B------:R-:W-:Y:S01]  /*a930*/  FFMA R3, R0, UR25, R3 ;  /* 0x0000001900037c23 */ /* 0x000fe20008000003 */
[----:B------:R-:W-:-:S04]  /*a940*/  PRMT R0, RZ, 0x7610, R0 ;  /* 0x00007610ff007816 */ /* 0x000fc80000000000 */
[----:B------:R-:W-:-:S05]  /*a950*/  F2FP.SATFINITE.E4M3.F32.PACK_AB_MERGE_C R3, RZ, R3, RZ ;  /* 0x00000003ff03723e */ /* 0x000fca00048070ff */
[----:B------:R0:W-:Y:S01]  /*a960*/  @!P3 STG.E.U8 desc[UR22][R24.64+0xc1], R3 ;  /* 0x0000c1031800b986 */ /* 0x0001e2000c101116 */
[----:B------:R-:W-:Y:S05]  /*a970*/  @P4 BRA `(.L_x_234) ;  /* 0x0000000000044947 */ /* 0x000fea0003800000 */
[----:B------:R0:W5:Y:S02]  /*a980*/  LDG.E.U8 R0, desc[UR22][R30.64+0xc0] ;  /* 0x0000c0161e007981 */ /* 0x000164000c1e1100 */
.L_x_234:
[----:B------:R-:W-:Y:S05]  /*a990*/  BSYNC B1 ;  /* 0x0000000000017941 */ /* 0x000fea0003800000 */
.L_x_233:
[----:B------:R-:W2:Y:S01]  /*a9a0*/  LDL.LU R2, [R1] ;  /* 0x0000000001027983 */ /* 0x000ea20000300800 */
[----:B-----5:R-:W-:Y:S01]  /*a9b0*/  LOP3.LUT R0, R0, 0xff, RZ, 0xc0, !PT ;  /* 0x000000ff00007812 */ /* 0x020fe200078ec0ff */
[----:B------:R-:W-:Y:S01]  /*a9c0*/  BSSY B1, `(.L_x_235) ;  /* 0x000000b000017945 */ /* 0x000fe20003800000 */
[----:B------:R-:W-:Y:S02]  /*a9d0*/  ISETP.LT.OR P3, PT, R34, 0xc2, !P1 ;  /* 0x000000c22200780c */ /* 0x000fe40004f61670 */
[----:B------:R-:W-:-:S05]  /*a9e0*/  F2FP.F16.E4M3.UNPACK_B R0, R0 ;  /* 0x00000000ff00723e */ /* 0x000fca00020006ff */
[----:B------:R-:W-:-:S05]  /*a9f0*/  HADD2.F32 R0, -RZ, R0.H0_H0 ;  /* 0x20000000ff007230 */ /* 0x000fca0000004100 */
[----:B------:R-:W-:-:S04]  /*aa00*/  FMUL R0, R0, UR26 ;  /* 0x0000001a00007c20 */ /* 0x000fc80008400000 */
[----:B--2---:R-:W-:-:S05]  /*aa10*/  FFMA R0, R2, UR25, R0 ;  /* 0x0000001902007c23 */ /* 0x004fca0008000000 */
[----:B0-----:R-:W-:Y:S02]  /*aa20*/  F2FP.SATFINITE.E4M3.F32.PACK_AB_MERGE_C R3, RZ, R0, RZ ;  /* 0x00000000ff03723e */ /* 0x001fe400048070ff */
[----:B------:R-:W-:-:S03]  /*aa30*/  PRMT R0, RZ, 0x7610, R0 ;  /* 0x00007610ff007816 */ /* 0x000fc60000000000 */
[----:B------:R0:W-:Y:S01]  /*aa40*/  @!P4 STG.E.U8 desc[UR22][R26.64+0xc0], R3 ;  /* 0x0000c0031a00c986 */ /* 0x0001e2000c101116 */
[----:B------:R-:W-:Y:S05]  /*aa50*/  @P3 BRA `(.L_x_236) ;  /* 0x0000000000043947 */ /* 0x000fea0003800000 */
[----:B------:R2:W5:Y:S02]  /*aa60*/  LDG.E.U8 R0, desc[UR22][R30.64+0xc1] ;  /* 0x0000c1161e007981 */ /* 0x000564000c1e1100 */
.L_x_236:
[----:B------:R-:W-:Y:S05]  /*aa70*/  BSYNC B1 ;  /* 0x0000000000017941 */ /* 0x000fea0003800000 */
.L_x_235:
[----:B------:R-:W3:Y:S01]  /*aa80*/  LDL.LU R2, [R1+0x4] ;  /* 0x0000040001027983 */ /* 0x000ee20000300800 */
[----:B-----5:R-:W-:Y:S01]  /*aa90*/  LOP3.LUT R0, R0, 0xff, RZ, 0xc0, !PT ;  /* 0x000000ff00007812 */ /* 0x020fe200078ec0ff */
[----:B------:R-:W-:Y:S01]  /*aaa0*/  BSSY B1, `(.L_x_237) ;  /* 0x000000b000017945 */ /* 0x000fe20003800000 */
[----:B------:R-:W-:Y:S02]  /*aab0*/  ISETP.LT.OR P4, PT, R34, 0xc9, !P0 ;  /* 0x000000c92200780c */ /* 0x000fe40004781670 */
[----:B------:R-:W-:-:S05]  /*aac0*/  F2FP.F16.E4M3.UNPACK_B R0, R0 ;  /* 0x00000000ff00723e */ /* 0x000fca00020006ff */
[----:B------:R-:W-:-:S05]  /*aad0*/  HADD2.F32 R0, -RZ, R0.H0_H0 ;  /* 0x20000000ff007230 */ /* 0x000fca0000004100 */
[----:B------:R-:W-:-:S04]  /*aae0*/  FMUL R0, R0, UR26 ;  /* 0x0000001a00007c20 */ /* 0x000fc80008400000 */
[----:B---3--:R-:W-:-:S05]  /*aaf0*/  FFMA R0, R2, UR25, R0 ;  /* 0x0000001902007c23 */ /* 0x008fca0008000000 */
[----:B0-----:R-:W-:Y:S02]  /*ab00*/  F2FP.SATFINITE.E4M3.F32.PACK_AB_MERGE_C R3, RZ, R0, RZ ;  /* 0x00000000ff03723e */ /* 0x001fe400048070ff */
[----:B------:R-:W-:-:S03]  /*ab10*/  PRMT R0, RZ, 0x7610, R0 ;  /* 0x00007610ff007816 */ /* 0x000fc60000000000 */
[----:B------:R0:W-:Y:S01]  /*ab20*/  @!P3 STG.E.U8 desc[UR22][R26.64+0xc1], R3 ;  /* 0x0000c1031a00b986 */ /* 0x0001e2000c101116 */
[----:B------:R-:W-:Y:S05]  /*ab30*/  @P4 BRA `(.L_x_238) ;  /* 0x0000000000044947 */ /* 0x000fea0003800000 */
[----:B------:R3:W5:Y:S02]  /*ab40*/  LDG.E.U8 R0, desc[UR22][R28.64+0xc8] ;  /* 0x0000c8161c007981 */ /* 0x000764000c1e1100 */
.L_x_238:
[----:B------:R-:W-:Y:S05]  /*ab50*/  BSYNC B1 ;  /* 0x0000000000017941 */ /* 0x000fea0003800000 */
.L_x_237:
[----:B------:R-:W2:Y:S01]  /*ab60*/  LDL.LU R2, [R1+0x8] ;  /* 0x0000080001027983 */ /* 0x000ea20000300800 */
        /* <DEDUP_REMOVED lines=12> */
.L_x_240:
[----:B------:R-:W-:Y:S05]  /*ac30*/  BSYNC B1 ;  /* 0x0000000000017941 */ /* 0x000fea0003800000 */
.L_x_239:
        /* <DEDUP_REMOVED lines=13> */
.L_x_242:
[----:B------:R-:W-:Y:S05]  /*ad10*/  BSYNC B1 ;  /* 0x0000000000017941 */ /* 0x000fea0003800000 */
.L_x_241:
        /* <DEDUP_REMOVED lines=13> */
.L_x_244:
[----:B------:R-:W-:Y:S05]  /*adf0*/  BSYNC B1 ;  /* 0x0000000000017941 */ /* 0x000fea0003800000 */
.L_x_243:
        /* <DEDUP_REMOVED lines=13> */
.L_x_246:
[----:B------:R-:W-:Y:S05]  /*aed0*/  BSYNC B1 ;  /* 0x0000000000017941 */ /* 0x000fea0003800000 */
.L_x_245:
        /* <DEDUP_REMOVED lines=13> */
.L_x_248:
[----:B------:R-:W-:Y:S05]  /*afb0*/  BSYNC B1 ;  /* 0x0000000000017941 */ /* 0x000fea0003800000 */
.L_x_247:
        /* <DEDUP_REMOVED lines=13> */
.L_x_250:
[----:B------:R-:W-:Y:S05]  /*b090*/  BSYNC B1 ;  /* 0x0000000000017941 */ /* 0x000fea0003800000 */
.L_x_249:
        /* <DEDUP_REMOVED lines=13> */
.L_x_252:
[----:B------:R-:W-:Y:S05]  /*b170*/  BSYNC B1 ;  /* 0x0000000000017941 */ /* 0x000fea0003800000 */
.L_x_251:
        /* <DEDUP_REMOVED lines=13> */
.L_x_254:
[----:B------:R-:W-:Y:S05]  /*b250*/  BSYNC B1 ;  /* 0x0000000000017941 */ /* 0x000fea0003800000 */
.L_x_253:
        /* <DEDUP_REMOVED lines=13> */
.L_x_256:
[----:B------:R-:W-:Y:S05]  /*b330*/  BSYNC B1 ;  /* 0x0000000000017941 */ /* 0x000fea0003800000 */
.L_x_255:
        /* <DEDUP_REMOVED lines=13> */
.L_x_258:
[----:B------:R-:W-:Y:S05]  /*b410*/  BSYNC B1 ;  /* 0x0000000000017941 */ /* 0x000fea0003800000 */
.L_x_257:
        /* <DEDUP_REMOVED lines=13> */
.L_x_260:
[----:B------:R-:W-:Y:S05]  /*b4f0*/  BSYNC B1 ;  /* 0x0000000000017941 */ /* 0x000fea0003800000 */
.L_x_259:
        /* <DEDUP_REMOVED lines=13> */
.L_x_262:
[----:B------:R-:W-:Y:S05]  /*b5d0*/  BSYNC B1 ;  /* 0x0000000000017941 */ /* 0x000fea0003800000 */
.L_x_261:
        /* <DEDUP_REMOVED lines=13> */
.L_x_264:
[----:B------:R-:W-:Y:S05]  /*b6b0*/  BSYNC B1 ;  /* 0x0000000000017941 */ /* 0x000fea0003800000 */
.L_x_263:
        /* <DEDUP_REMOVED lines=13> */
.L_x_266:
[----:B------:R-:W-:Y:S05]  /*b790*/  BSYNC B1 ;  /* 0x0000000000017941 */ /* 0x000fea0003800000 */
.L_x_265:
        /* <DEDUP_REMOVED lines=13> */
.L_x_268:
[----:B------:R-:W-:Y:S05]  /*b870*/  BSYNC B1 ;  /* 0x0000000000017941 */ /* 0x000fea0003800000 */
.L_x_267:
        /* <DEDUP_REMOVED lines=13> */
.L_x_270:
[----:B------:R-:W-:Y:S05]  /*b950*/  BSYNC B1 ;  /* 0x0000000000017941 */ /* 0x000fea0003800000 */
.L_x_269:
        /* <DEDUP_REMOVED lines=13> */
.L_x_272:
[----:B------:R-:W-:Y:S05]  /*ba30*/  BSYNC B1 ;  /* 0x0000000000017941 */ /* 0x000fea0003800000 */
.L_x_271:
        /* <DEDUP_REMOVED lines=13> */
.L_x_274:
[----:B------:R-:W-:Y:S05]  /*bb10*/  BSYNC B1 ;  /* 0x0000000000017941 */ /* 0x000fea0003800000 */
.L_x_273:
        /* <DEDUP_REMOVED lines=13> */
.L_x_276:
[----:B------:R-:W-:Y:S05]  /*bbf0*/  BSYNC B1 ;  /* 0x0000000000017941 */ /* 0x000fea0003800000 */
.L_x_275:
        /* <DEDUP_REMOVED lines=13> */
.L_x_278:
[----:B------:R-:W-:Y:S05]  /*bcd0*/  BSYNC B1 ;  /* 0x0000000000017941 */ /* 0x000fea0003800000 */
.L_x_277:
        /* <DEDUP_REMOVED lines=13> */
.L_x_280:
[----:B------:R-:W-:Y:S05]  /*bdb0*/  BSYNC B1 ;  /* 0x0000000000017941 */ /* 0x000fea0003800000 */
.L_x_279:
        /* <DEDUP_REMOVED lines=13> */
.L_x_282:
[----:B------:R-:W-:Y:S05]  /*be90*/  BSYNC B1 ;  /* 0x0000000000017941 */ /* 0x000fea0003800000 */
.L_x_281:
        /* <DEDUP_REMOVED lines=13> */
.L_x_284:
[----:B------:R-:W-:Y:S05]  /*bf70*/  BSYNC B1 ;  /* 0x0000000000017941 */ /* 0x000fea0003800000 */
.L_x_283:
        /* <DEDUP_REMOVED lines=13> */
.L_x_286:
[----:B------:R-:W-:Y:S05]  /*c050*/  BSYNC B1 ;  /* 0x0000000000017941 */ /* 0x000fea0003800000 */
.L_x_285:
        /* <DEDUP_REMOVED lines=13> */
.L_x_288:
[----:B------:R-:W-:Y:S05]  /*c130*/  BSYNC B1 ;  /* 0x0000000000017941 */ /* 0x000fea0003800000 */
.L_x_287:
        /* <DEDUP_REMOVED lines=13> */
.L_x_290:
[----:B------:R-:W-:Y:S05]  /*c210*/  BSYNC B1 ;  /* 0x0000000000017941 */ /* 0x000fea0003800000 */
.L_x_289:
        /* <DEDUP_REMOVED lines=13> */
.L_x_292:
[----:B------:R-:W-:Y:S05]  /*c2f0*/  BSYNC B1 ;  /* 0x0000000000017941 */ /* 0x000fea0003800000 */
.L_x_291:
[----:B------:R-:W-:Y:S05]  /*c300*/  @P1 BRA `(.L_x_293) ;  /* 0x0000002000a41947 */ /* 0x000fea0003800000 */
[----:B------:R-:W2:Y:S01]  /*c310*/  LDL.LU R2, [R1+0x74] ;  /* 0x0000740001027983 */ /* 0x000ea20000300800 */
[----:B-----5:R-:W-:-:S04]  /*c320*/  LOP3.LUT R0, R0, 0xff, RZ, 0xc0, !PT ;  /* 0x000000ff00007812 */ /* 0x020fc800078ec0ff */
[----:B------:R-:W-:-:S05]  /*c330*/  F2FP.F16.E4M3.UNPACK_B R0, R0 ;  /* 0x00000000ff00723e */ /* 0x000fca00020006ff */
[----:B------:R-:W-:-:S05]  /*c340*/  HADD2.F32 R0, -RZ, R0.H0_H0 ;  /* 0x20000000ff007230 */ /* 0x000fca0000004100 */
[----:B------:R-:W-:-:S04]  /*c350*/  FMUL R0, R0, UR26 ;  /* 0x0000001a00007c20 */ /* 0x000fc80008400000 */
[----:B--2---:R-:W-:-:S05]  /*c360*/  FFMA R0, R2, UR25, R0 ;  /* 0x0000001902007c23 */ /* 0x004fca0008000000 */
[----:B0-----:R-:W-:-:S05]  /*c370*/  F2FP.SATFINITE.E4M3.F32.PACK_AB_MERGE_C R3, RZ, R0, RZ ;  /* 0x00000000ff03723e */ /* 0x001fca00048070ff */
[----:B------:R0:W-:Y:S01]  /*c380*/  STG.E.U8 desc[UR22][R26.64+0xf9], R3 ;  /* 0x0000f9031a007986 */ /* 0x0001e2000c101116 */
[----:B------:R-:W-:Y:S05]  /*c390*/  BRA `(.L_x_293) ;  /* 0x0000002000807947 */ /* 0x000fea0003800000 */
.L_x_36:
[C---:B------:R-:W-:Y:S01]  /*c3a0*/  ISETP.GE.AND P1, PT, R39.reuse, 0x1, PT ;  /* 0x000000012700780c */ /* 0x040fe20003f26270 */
[----:B------:R-:W-:Y:S01]  /*c3b0*/  FMUL R226, R226, UR25 ;  /* 0x00000019e2e27c20 */ /* 0x000fe20008400000 */
[----:B------:R-:W2:Y:S01]  /*c3c0*/  LDL.LU R227, [R1+0x10] ;  /* 0x0000100001e37983 */ /* 0x000ea20000300800 */
[----:B------:R-:W-:Y:S01]  /*c3d0*/  ISETP.GE.AND P0, PT, R39, 0x9, PT ;  /* 0x000000092700780c */ /* 0x000fe20003f06270 */
[----:B------:R-:W-:Y:S01]  /*c3e0*/  FMUL R225, R225, UR25 ;  /* 0x00000019e1e17c20 */ /* 0x000fe20008400000 */
[C---:B------:R-:W-:Y:S02]  /*c3f0*/  ISETP.LT.OR P4, PT, R34.reuse, 0x1, !P1 ;  /* 0x000000012200780c */ /* 0x040fe40004f81670 */
[C---:B------:R-:W-:Y:S02]  /*c400*/  ISETP.LT.OR P5, PT, R34.reuse, 0x2, !P1 ;  /* 0x000000022200780c */ /* 0x040fe40004fa1670 */
[----:B------:R-:W-:Y:S02]  /*c410*/  F2FP.SATFINITE.E4M3.F32.PACK_AB_MERGE_C R29, RZ, R226, RZ ;  /* 0x000000e2ff1d723e */ /* 0x000fe400048070ff */
[----:B------:R-:W-:Y:S01]  /*c420*/  ISETP.LT.OR P3, PT, R34, 0x1, !P0 ;  /* 0x000000012200780c */ /* 0x000fe20004761670 */
[----:B------:R-:W-:Y:S01]  /*c430*/  FMUL R224, R224, UR25 ;  /* 0x00000019e0e07c20 */ /* 0x000fe20008400000 */
[----:B------:R-:W-:Y:S01]  /*c440*/  ISETP.LT.OR P6, PT, R34, 0xa, !P1 ;  /* 0x0000000a2200780c */ /* 0x000fe20004fc1670 */
[----:B------:R-:W-:Y:S01]  /*c450*/  FMUL R223, R223, UR25 ;  /* 0x00000019dfdf7c20 */ /* 0x000fe20008400000 */
[----:B------:R-:W-:Y:S01]  /*c460*/  F2FP.SATFINITE.E4M3.F32.PACK_AB_MERGE_C R225, RZ, R225, RZ ;  /* 0x000000e1ffe1723e */ /* 0x000fe200048070ff */
[----:B------:R-:W-:Y:S01]  /*c470*/  FMUL R221, R221, UR25 ;  /* 0x00000019dddd7c20 */ /* 0x000fe20008400000 */
[----:B------:R-:W-:Y:S01]  /*c480*/  FMUL R222, R222, UR25 ;  /* 0x00000019dede7c20 */ /* 0x000fe20008400000 */
[----:B------:R0:W-:Y:S01]  /*c490*/  @!P4 STG.E.U8 desc[UR22][R24.64], R29 ;  /* 0x0000001d1800c986 */ /* 0x0001e2000c101116 */
[----:B------:R-:W-:-:S02]  /*c4a0*/  ISETP.LT.OR P4, PT, R34, 0x2, !P0 ;  /* 0x000000022200780c */ /* 0x000fc40004781670 */
[----:B------:R-:W-:Y:S01]  /*c4b0*/  F2FP.SATFINITE.E4M3.F32.PACK_AB_MERGE_C R31, RZ, R224, RZ ;  /* 0x000000e0ff1f723e */ /* 0x000fe200048070ff */
[----:B------:R3:W-:Y:S01]  /*c4c0*/  @!P5 STG.E.U8 desc[UR22][R24.64+0x1], R225 ;  /* 0x000001e11800d986 */ /* 0x0007e2000c101116 */
[----:B------:R-:W-:Y:S02]  /*c4d0*/  ISETP.LT.OR P5, PT, R34, 0x9, !P1 ;  /* 0x000000092200780c */ /* 0x000fe40004fa1670 */
[----:B------:R-:W-:Y:S01]  /*c4e0*/  F2FP.SATFINITE.E4M3.F32.PACK_AB_MERGE_C R223, RZ, R223, RZ ;  /* 0x000000dfffdf723e */ /* 0x000fe200048070ff */
[----:B------:R-:W-:Y:S01]  /*c4f0*/  FMUL R220, R220, UR25 ;  /* 0x00000019dcdc7c20 */ /* 0x000fe20008400000 */
[----:B------:R-:W-:Y:S01]  /*c500*/  F2FP.SATFINITE.E4M3.F32.PACK_AB_MERGE_C R221, RZ, R221, RZ ;  /* 0x000000ddffdd723e */ /* 0x000fe200048070ff */
[----:B------:R-:W-:Y:S01]  /*c510*/  @!P3 STG.E.U8 desc[UR22][R26.64], R31 ;  /* 0x0000001f1a00b986 */ /* 0x000fe2000c101116 */
[----:B------:R-:W-:-:S03]  /*c520*/  ISETP.LT.OR P3, PT, R34, 0x9, !P0 ;  /* 0x000000092200780c */ /* 0x000fc60004761670 */
[----:B------:R-:W-:Y:S01]  /*c530*/  @!P4 STG.E.U8 desc[UR22][R26.64+0x1], R223 ;  /* 0x000001df1a00c986 */ /* 0x000fe2000c101116 */
[----:B------:R-:W-:-:S03]  /*c540*/  ISETP.LT.OR P4, PT, R34, 0xa, !P0 ;  /* 0x0000000a2200780c */ /* 0x000fc60004781670 */
[----:B------:R-:W-:Y:S01]  /*c550*/  @!P6 STG.E.U8 desc[UR22][R24.64+0x9], R221 ;  /* 0x000009dd1800e986 */ /* 0x000fe2000c101116 */
[C---:B------:R-:W-:Y:S01]  /*c560*/  ISETP.LT.OR P6, PT, R34.reuse, 0x12, !P1 ;  /* 0x000000122200780c */ /* 0x040fe20004fc1670 */
[----:B------:R-:W-:Y:S01]  /*c570*/  FMUL R219, R219, UR25 ;  /* 0x00000019dbdb7c20 */ /* 0x000fe20008400000 */
[----:B0-----:R-:W-:Y:S01]  /*c580*/  F2FP.SATFINITE.E4M3.F32.PACK_AB_MERGE_C R29, RZ, R222, RZ ;  /* 0x000000deff1d723e */ /* 0x001fe200048070ff */
[----:B------:R-:W-:Y:S01]  /*c590*/  FMUL R217, R217, UR25 ;  /* 0x00000019d9d97c20 */ /* 0x000fe20008400000 */
[----:B------:R-:W4:Y:S01]  /*c5a0*/  LDL.LU R226, [R1+0xc] ;  /* 0x00000c0001e27983 */ /* 0x000f220000300800 */
[----:B------:R-:W-:Y:S02]  /*c5b0*/  F2FP.SATFINITE.E4M3.F32.PACK_AB_MERGE_C R33, RZ, R220, RZ ;  /* 0x000000dcff21723e */ /* 0x000fe400048070ff */
[----:B------:R-:W-:Y:S01]  /*c5c0*/  F2FP.SATFINITE.E4M3.F32.PACK_AB_MERGE_C R219, RZ, R219, RZ ;  /* 0x000000dbffdb723e */ /* 0x000fe200048070ff */
[----:B------:R0:W-:Y:S01]  /*c5d0*/  @!P5 STG.E.U8 desc[UR22][R24.64+0x8], R29 ;  /* 0x0000081d1800d986 */ /* 0x0001e2000c101116 */
[----:B------:R-:W-:-:S02]  /*c5e0*/  ISETP.LT.OR P5, PT, R34, 0x11, !P1 ;  /* 0x000000112200780c */ /* 0x000fc40004fa1670 */
[----:B------:R-:W-:Y:S01]  /*c5f0*/  F2FP.SATFINITE.E4M3.F32.PACK_AB_MERGE_C R217, RZ, R217, RZ ;  /* 0x000000d9ffd9723e */ /* 0x000fe200048070ff */
[----:B---3--:R-:W3:Y:S01]  /*c600*/  LDL.LU R225, [R1+0x8] ;  /* 0x0000080001e17983 */ /* 0x008ee20000300800 */
[----:B------:R-:W-:-:S03]  /*c610*/  FMUL R218, R218, UR25 ;  /* 0x00000019dada7c20 */ /* 0x000fc60008400000 */
[----:B------:R-:W4:Y:S04]  /*c620*/  LDL.LU R224, [R1+0x4] ;  /* 0x0000040001e07983 */ /* 0x000f280000300800 */
[----:B------:R-:W3:Y:S01]  /*c630*/  LDL.LU R222, [R1] ;  /* 0x0000000001de7983 */ /* 0x000ee20000300800 */
[----:B0-----:R-:W-:Y:S01]  /*c640*/  F2FP.SATFINITE.E4M3.F32.PACK_AB_MERGE_C R29, RZ, R218, RZ ;  /* 0x000000daff1d723e */ /* 0x001fe200048070ff */
[----:B------:R-:W-:Y:S01]  /*c650*/  FMUL R216, R216, UR25 ;  /* 0x00000019d8d87c20 */ /* 0x000fe20008400000 */
[----:B------:R-:W-:Y:S01]  /*c660*/  FMUL R215, R215, UR25 ;  /* 0x00000019d7d77c20 */ /* 0x000fe20008400000 */
[----:B------:R0:W-:Y:S01]  /*c670*/  @!P3 STG.E.U8 desc[UR22][R26.64+0x8], R33 ;  /* 0x000008211a00b986 */ /* 0x0001e2000c101116 */
[C---:B------:R-:W-:Y:S01]  /*c680*/  ISETP.LT.OR P3, PT, R34.reuse, 0x11, !P0 ;  /* 0x000000112200780c */ /* 0x040fe20004761670 */
[----:B------:R-:W-:Y:S01]  /*c690*/  FMUL R213, R213, UR25 ;  /* 0x00000019d5d57c20 */ /* 0x000fe20008400000 */
[----:B------:R-:W-:Y:S01]  /*c6a0*/  F2FP.SATFINITE.E4M3.F32.PACK_AB_MERGE_C R31, RZ, R216, RZ ;  /* 0x000000d8ff1f723e */ /* 0x000fe200048070ff */
[----:B------:R-:W-:Y:S01]  /*c6b0*/  @!P4 STG.E.U8 desc[UR22][R26.64+0x9], R219 ;  /* 0x000009db1a00c986 */ /* 0x000fe2000c101116 */
[----:B------:R-:W-:Y:S01]  /*c6c0*/  ISETP.LT.OR P4, PT, R34, 0x12, !P0 ;  /* 0x000000122200780c */ /* 0x000fe20004781670 */
[----:B------:R-:W-:Y:S01]  /*c6d0*/  FMUL R214, R214, UR25 ;  /* 0x00000019d6d67c20 */ /* 0x000fe20008400000 */
[----:B------:R-:W-:Y:S01]  /*c6e0*/  F2FP.SATFINITE.E4M3.F32.PACK_AB_MERGE_C R215, RZ, R215, RZ ;  /* 0x000000d7ffd7723e */ /* 0x000fe200048070ff */
[----:B------:R-:W-:Y:S01]  /*c6f0*/  @!P6 STG.E.U8 desc[UR22][R24.64+0x11], R217 ;  /* 0x000011d91800e986 */ /* 0x000fe2000c101116 */
[----:B------:R-:W-:Y:S01]  /*c700*/  ISETP.LT.OR P6, PT, R34, 0x1a, !P1 ;  /* 0x0000001a2200780c */ /* 0x000fe20004fc1670 */
[----:B------:R-:W-:Y:S01]  /*c710*/  FMUL R212, R212, UR25 ;  /* 0x00000019d4d47c20 */ /* 0x000fe20008400000 */
[----:B------:R-:W-:Y:S01]  /*c720*/  F2FP.SATFINITE.E4M3.F32.PACK_AB_MERGE_C R213, RZ, R213, RZ ;  /* 0x000000d5ffd5723e */ /* 0x000fe200048070ff */
[----:B------:R1:W-:Y:S01]  /*c730*/  @!P5 STG.E.U8 desc[UR22][R24.64+0x10], R29 ;  /* 0x0000101d1800d986 */ /* 0x0003e2000c101116 */
[C---:B------:R-:W-:Y:S01]  /*c740*/  ISETP.LT.OR P5, PT, R34.reuse, 0x19, !P1 ;  /* 0x000000192200780c */ /* 0x040fe20004fa1670 */
[----:B------:R-:W-:Y:S01]  /*c750*/  FMUL R211, R211, UR25 ;  /* 0x00000019d3d37c20 */ /* 0x000fe20008400000 */
[----:B------:R-:W-:Y:S01]  /*c760*/  FMUL R209, R209, UR25 ;  /* 0x00000019d1d17c20 */ /* 0x000fe20008400000 */
[----:B------:R1:W-:Y:S01]  /*c770*/  @!P3 STG.E.U8 desc[UR22][R26.64+0x10], R31 ;  /* 0x0000101f1a00b986 */ /* 0x0003e2000c101116 */
[----:B------:R-:W-:Y:S01]  /*c780*/  ISETP.LT.OR P3, PT, R34, 0x19, !P0 ;  /* 0x000000192200780c */ /* 0x000fe20004761670 */
[----:B------:R-:W-:Y:S01]  /*c790*/  FMUL R210, R210, UR25 ;  /* 0x00000019d2d27c20 */ /* 0x000fe20008400000 */
[----:B0-----:R-:W-:Y:S01]  /*c7a0*/  F2FP.SATFINITE.E4M3.F32.PACK_AB_MERGE_C R33, RZ, R212, RZ ;  /* 0x000000d4ff21723e */ /* 0x001fe200048070ff */
[----:B------:R-:W-:Y:S01]  /*c7b0*/  @!P4 STG.E.U8 desc[UR22][R26.64+0x11], R215 ;  /* 0x000011d71a00c986 */ /* 0x000fe2000c101116 */
[----:B------:R-:W-:Y:S01]  /*c7c0*/  ISETP.LT.OR P4, PT, R34, 0x1a, !P0 ;  /* 0x0000001a2200780c */ /* 0x000fe20004781670 */
[----:B------:R-:W-:Y:S01]  /*c7d0*/  FMUL R208, R208, UR25 ;  /* 0x00000019d0d07c20 */ /* 0x000fe20008400000 */
[----:B------:R-:W-:Y:S01]  /*c7e0*/  F2FP.SATFINITE.E4M3.F32.PACK_AB_MERGE_C R211, RZ, R211, RZ ;  /* 0x000000d3ffd3723e */ /* 0x000fe200048070ff */
[----:B------:R-:W-:Y:S01]  /*c7f0*/  @!P6 STG.E.U8 desc[UR22][R24.64+0x19], R213 ;  /* 0x000019d51800e986 */ /* 0x000fe2000c101116 */
[----:B------:R-:W-:Y:S01]  /*c800*/  ISETP.LT.OR P6, PT, R34, 0x22, !P1 ;  /* 0x000000222200780c */ /* 0x000fe20004fc1670 */
[----:B------:R-:W-:Y:S01]  /*c810*/  FMUL R207, R207, UR25 ;  /* 0x00000019cfcf7c20 */ /* 0x000fe20008400000 */
[----:B-1----:R-:W-:Y:S01]  /*c820*/  F2FP.SATFINITE.E4M3.F32.PACK_AB_MERGE_C R29, RZ, R214, RZ ;  /* 0x000000d6ff1d723e */ /* 0x002fe200048070ff */
[----:B------:R-:W-:Y:S01]  /*c830*/  FMUL R205, R205, UR25 ;  /* 0x00000019cdcd7c20 */ /* 0x000fe20008400000 */
[----:B------:R-:W-:Y:S01]  /*c840*/  F2FP.SATFINITE.E4M3.F32.PACK_AB_MERGE_C R209, RZ, R209, RZ ;  /* 0x000000d1ffd1723e */ /* 0x000fe200048070ff */
[----:B------:R-:W-:Y:S01]  /*c850*/  FMUL R206, R206, UR25 ;  /* 0x00000019cece7c20 */ /* 0x000fe20008400000 */
[----:B------:R-:W-:Y:S01]  /*c860*/  F2FP.SATFINITE.E4M3.F32.PACK_AB_MERGE_C R31, RZ, R208, RZ ;  /* 0x000000d0ff1f723e */ /* 0x000fe200048070ff */
[----:B------:R0:W-:Y:S01]  /*c870*/  @!P5 STG.E.U8 desc[UR22][R24.64+0x18], R29 ;  /* 0x0000181d1800d986 */ /* 0x0001e2000c101116 */
[----:B------:R-:W-:Y:S01]  /*c880*/  ISETP.LT.OR P5, PT, R34, 0x21, !P1 ;  /* 0x000000212200780c */ /* 0x000fe20004fa1670 */
[----:B------:R-:W-:Y:S01]  /*c890*/  FMUL R204, R204, UR25 ;  /* 0x00000019cccc7c20 */ /* 0x000fe20008400000 */
[----:B------:R-:W-:Y:S01]  /*c8a0*/  F2FP.SATFINITE.E4M3.F32.PACK_AB_MERGE_C R207, RZ, R207, RZ ;  /* 0x000000cfffcf723e */ /* 0x000fe200048070ff */
[----:B------:R1:W-:Y:S01]  /*c8b0*/  @!P3 STG.E.U8 desc[UR22][R26.64+0x18], R33 ;  /* 0x000018211a00b986 */ /* 0x0003e2000c101116 */
[C---:B------:R-:W-:Y:S01]  /*c8c0*/  ISETP.LT.OR P3, PT, R34.reuse, 0x21, !P0 ;  /* 0x000000212200780c */ /* 0x040fe20004761670 */
[----:B------:R-:W-:Y:S01]  /*c8d0*/  FMUL R203, R203, UR25 ;  /* 0x00000019cbcb7c20 */ /* 0x000fe20008400000 */
[----:B------:R-:W-:Y:S01]  /*c8e0*/  F2FP.SATFINITE.E4M3.F32.PACK_AB_MERGE_C R205, RZ, R205, RZ ;  /* 0x000000cdffcd723e */ /* 0x000fe200048070ff */
[----:B------:R-:W-:Y:S01]  /*c8f0*/  @!P4 STG.E.U8 desc[UR22][R26.64+0x19], R211 ;  /* 0x000019d31a00c986 */ /* 0x000fe2000c101116 */
[C---:B------:R-:W-:Y:S01]  /*c900*/  ISETP.LT.OR P4, PT, R34.reuse, 0x22, !P0 ;  /* 0x000000222200780c */ /* 0x040fe20004781670 */
[----:B------:R-:W-:Y:S01]  /*c910*/  FMUL R201, R201, UR25 ;  /* 0x00000019c9c97c20 */ /* 0x000fe20008400000 */
[----:B------:R-:W-:Y:S01]  /*c920*/  F2FP.SATFINITE.E4M3.F32.PACK_AB_MERGE_C R203, RZ, R203, RZ ;  /* 0x000000cbffcb723e */ /* 0x000fe200048070ff */
[----:B------:R-:W-:Y:S01]  /*c930*/  @!P6 STG.E.U8 desc[UR22][R24.64+0x21], R209 ;  /* 0x000021d11800e986 */ /* 0x000fe2000c101116 */
[----:B------:R-:W-:Y:S01]  /*c940*/  ISETP.LT.OR P6, PT, R34, 0x2a, !P1 ;  /* 0x0000002a2200780c */ /* 0x000fe20004fc1670 */
[----:B------:R-:W-:Y:S01]  /*c950*/  FMUL R202, R202, UR25 ;  /* 0x00000019caca7c20 */ /* 0x000fe20008400000 */
[----:B0-----:R-:W-:Y:S01]  /*c960*/  F2FP.SATFINITE.E4M3.F32.PACK_AB_MERGE_C R29, RZ, R210, RZ ;  /* 0x000000d2ff1d723e */ /* 0x001fe200048070ff */
[----:B------:R-:W-:Y:S01]  /*c970*/  FMUL R200, R200, UR25 ;  /* 0x00000019c8c87c20 */ /* 0x000fe20008400000 */
[----:B-1----:R-:W-:Y:S01]  /*c980*/  F2FP.SATFINITE.E4M3.F32.PACK_AB_MERGE_C R33, RZ, R204, RZ ;  /* 0x000000ccff21723e */ /* 0x002fe200048070ff */
[----:B------:R-:W-:Y:S01]  /*c990*/  FMUL R199, R199, UR25 ;  /* 0x00000019c7c77c20 */ /* 0x000fe20008400000 */
[----:B------:R-:W-:Y:S01]  /*c9a0*/  F2FP.SATFINITE.E4M3.F32.PACK_AB_MERGE_C R201, RZ, R201, RZ ;  /* 0x000000c9ffc9723e */ /* 0x000fe200048070ff */
[----:B------:R0:W-:Y:S01]  /*c9b0*/  @!P5 STG.E.U8 desc[UR22][R24.64+0x20], R29 ;  /* 0x0000201d1800d986 */ /* 0x0001e2000c101116 */
[C---:B------:R-:W-:Y:S01]  /*c9c0*/  ISETP.LT.OR P5, PT, R34.reuse, 0x29, !P1 ;  /* 0x000000292200780c */ /* 0x040fe20004fa1670 */
[----:B------:R-:W-:Y:S01]  /*c9d0*/  FMUL R197, R197, UR25 ;  /* 0x00000019c5c57c20 */ /* 0x000fe20008400000 */
[----:B------:R-:W-:Y:S01]  /*c9e0*/  F2FP.SATFINITE.E4M3.F32.PACK_AB_MERGE_C R199, RZ, R199, RZ ;  /* 0x000000c7ffc7723e */ /* 0x000fe200048070ff */
[----:B------:R1:W-:Y:S01]  /*c9f0*/  @!P3 STG.E.U8 desc[UR22][R26.64+0x20], R31 ;  /* 0x0000201f1a00b986 */ /* 0x0003e2000c101116 */
[----:B------:R-:W-:Y:S01]  /*ca00*/  ISETP.LT.OR P3, PT, R34, 0x29, !P0 ;  /* 0x000000292200780c */ /* 0x000fe20004761670 */
[----:B------:R-:W-:Y:S01]  /*ca10*/  FMUL R198, R198, UR25 ;  /* 0x00000019c6c67c20 */ /* 0x000fe20008400000 */
[----:B------:R-:W-:Y:S01]  /*ca20*/  F2FP.SATFINITE.E4M3.F32.PACK_AB_MERGE_C R197, RZ, R197, RZ ;  /* 0x000000c5ffc5723e */ /* 0x000fe200048070ff */
[----:B------:R-:W-:Y:S01]  /*ca30*/  @!P4 STG.E.U8 desc[UR22][R26.64+0x21], R207 ;  /* 0x000021cf1a00c986 */ /* 0x000fe2000c101116 */
[----:B------:R-:W-:Y:S01]  /*ca40*/  ISETP.LT.OR P4, PT, R34, 0x2a, !P0 ;  /* 0x0000002a2200780c */ /* 0x000fe20004781670 */
[----:B------:R-:W-:Y:S01]  /*ca50*/  FMUL R196, R196, UR25 ;  /* 0x00000019c4c47c20 */ /* 0x000fe20008400000 */
[----:B------:R-:W-:Y:S01]  /*ca60*/  FMUL R195, R195, UR25 ;  /* 0x00000019c3c37c20 */ /* 0x000fe20008400000 */
        /* <DEDUP_REMOVED lines=27> */
[----:B------:R-:W-:Y:S01]  /*cc20*/  FMUL R186, R186, UR25 ;  /* 0x00000019baba7c20 */ /* 0x000fe20008400000 */
        /* <DEDUP_REMOVED lines=154> */
[----:B-----5:R-:W-:Y:S01]  /*d5d0*/  FMUL R5, R5, UR25 ;  /* 0x0000001905057c20 */ /* 0x020fe20008400000 */
[----:B0-----:R-:W-:Y:S01]  /*d5e0*/  F2FP.SATFINITE.E4M3.F32.PACK_AB_MERGE_C R29, RZ, R170, RZ ;  /* 0x000000aaff1d723e */ /* 0x001fe200048070ff */
[----:B------:R-:W-:Y:S01]  /*d5f0*/  FMUL R0, R0, UR25 ;  /* 0x0000001900007c20 */ /* 0x000fe20008400000 */
[----:B-1----:R-:W-:Y:S01]  /*d600*/  F2FP.SATFINITE.E4M3.F32.PACK_AB_MERGE_C R33, RZ, R164, RZ ;  /* 0x000000a4ff21723e */ /* 0x002fe200048070ff */
[----:B------:R-:W-:Y:S01]  /*d610*/  FMUL R6, R6, UR25 ;  /* 0x0000001906067c20 */ /* 0x000fe20008400000 */
[----:B------:R-:W-:Y:S01]  /*d620*/  F2FP.SATFINITE.E4M3.F32.PACK_AB_MERGE_C R7, RZ, R7, RZ ;  /* 0x00000007ff07723e */ /* 0x000fe200048070ff */
[----:B------:R0:W-:Y:S01]  /*d630*/  @!P5 STG.E.U8 desc[UR22][R24.64+0x70], R29 ;  /* 0x0000701d1800d986 */ /* 0x0001e2000c101116 */
[----:B------:R-:W-:Y:S01]  /*d640*/  ISETP.LT.OR P5, PT, R34, 0x79, !P1 ;  /* 0x000000792200780c */ /* 0x000fe20004fa1670 */
[----:B------:R-:W-:Y:S01]  /*d650*/  FMUL R2, R2, UR25 ;  /* 0x0000001902027c20 */ /* 0x000fe20008400000 */
[----:B------:R-:W-:Y:S01]  /*d660*/  F2FP.SATFINITE.E4M3.F32.PACK_AB_MERGE_C R5, RZ, R5, RZ ;  /* 0x00000005ff05723e */ /* 0x000fe200048070ff */
[----:B------:R1:W-:Y:S01]  /*d670*/  @!P3 STG.E.U8 desc[UR22][R26.64+0x70], R31 ;  /* 0x0000701f1a00b986 */ /* 0x0003e2000c101116 */
[----:B------:R-:W-:Y:S01]  /*d680*/  ISETP.LT.OR P3, PT, R34, 0x79, !P0 ;  /* 0x000000792200780c */ /* 0x000fe20004761670 */
[----:B------:R-:W-:Y:S01]  /*d690*/  FMUL R3, R3, UR25 ;  /* 0x0000001903037c20 */ /* 0x000fe20008400000 */
[----:B------:R-:W-:Y:S01]  /*d6a0*/  FMUL R4, R4, UR25 ;  /* 0x0000001904047c20 */ /* 0x000fe20008400000 */
[----:B------:R-:W-:Y:S01]  /*d6b0*/  @!P4 STG.E.U8 desc[UR22][R26.64+0x71], R167 ;  /* 0x000071a71a00c986 */ /* 0x000fe2000c101116 */
[----:B------:R-:W-:-:S03]  /*d6c0*/  ISETP.LT.OR P4, PT, R34, 0x7a, !P0 ;  /* 0x0000007a2200780c */ /* 0x000fc60004781670 */
[----:B------:R-:W-:Y:S01]  /*d6d0*/  @!P6 STG.E.U8 desc[UR22][R24.64+0x79], R165 ;  /* 0x000079a51800e986 */ /* 0x000fe2000c101116 */
[----:B------:R-:W-:Y:S02]  /*d6e0*/  ISETP.LT.OR P6, PT, R34, 0x82, !P1 ;  /* 0x000000822200780c */ /* 0x000fe40004fc1670 */
[----:B0-----:R-:W-:Y:S01]  /*d6f0*/  F2FP.SATFINITE.E4M3.F32.PACK_AB_MERGE_C R29, RZ, R166, RZ ;  /* 0x000000a6ff1d723e */ /* 0x001fe200048070ff */
[----:B------:R-:W4:Y:S01]  /*d700*/  LDL.LU R220, [R1+0x14] ;  /* 0x0000140001dc7983 */ /* 0x000f220000300800 */
[----:B-1----:R-:W-:-:S03]  /*d710*/  F2FP.SATFINITE.E4M3.F32.PACK_AB_MERGE_C R31, RZ, R160, RZ ;  /* 0x000000a0ff1f723e */ /* 0x002fc600048070ff */
[----:B------:R0:W-:Y:S01]  /*d720*/  @!P5 STG.E.U8 desc[UR22][R24.64+0x78], R29 ;  /* 0x0000781d1800d986 */ /* 0x0001e2000c101116 */
[----:B------:R-:W-:-:S03]  /*d730*/  ISETP.LT.OR P5, PT, R34, 0x81, !P1 ;  /* 0x000000812200780c */ /* 0x000fc60004fa1670 */
[----:B------:R1:W-:Y:S01]  /*d740*/  @!P3 STG.E.U8 desc[UR22][R26.64+0x78], R33 ;  /* 0x000078211a00b986 */ /* 0x0003e2000c101116 */
[----:B------:R-:W-:-:S03]  /*d750*/  ISETP.LT.OR P3, PT, R34, 0x81, !P0 ;  /* 0x000000812200780c */ /* 0x000fc60004761670 */
        /* <DEDUP_REMOVED lines=26> */
[----:B0-----:R-:W-:Y:S02]  /*d900*/  F2FP.SATFINITE.E4M3.F32.PACK_AB_MERGE_C R29, RZ, R154, RZ ;  /* 0x0000009aff1d723e */ /* 0x001fe400048070ff */
[----:B-1----:R-:W-:-:S03]  /*d910*/  F2FP.SATFINITE.E4M3.F32.PACK_AB_MERGE_C R33, RZ, R20, RZ ;  /* 0x00000014ff21723e */ /* 0x002fc600048070ff */
[----:B------:R0:W-:Y:S01]  /*d920*/  @!P5 STG.E.U8 desc[UR22][R24.64+0x90], R29 ;  /* 0x0000901d1800d986 */ /* 0x0001e2000c101116 */
[----:B------:R-:W-:-:S03]  /*d930*/  ISETP.LT.OR P5, PT, R34, 0x99, !P1 ;  /* 0x000000992200780c */ /* 0x000fc60004fa1670 */
[----:B------:R-:W-:Y:S01]  /*d940*/  @!P3 STG.E.U8 desc[UR22][R26.64+0x90], R31 ;  /* 0x0000901f1a00b986 */ /* 0x000fe2000c101116 */
[----:B------:R-:W-:-:S03]  /*d950*/  ISETP.LT.OR P3, PT, R34, 0x99, !P0 ;  /* 0x000000992200780c */ /* 0x000fc60004761670 */
[----:B------:R1:W-:Y:S01]  /*d960*/  @!P4 STG.E.U8 desc[UR22][R26.64+0x91], R23 ;  /* 0x000091171a00c986 */ /* 0x0003e2000c101116 */
[----:B------:R-:W-:-:S03]  /*d970*/  ISETP.LT.OR P4, PT, R34, 0x9a, !P0 ;  /* 0x0000009a2200780c */ /* 0x000fc60004781670 */
[----:B------:R2:W-:Y:S01]  /*d980*/  @!P6 STG.E.U8 desc[UR22][R24.64+0x99], R21 ;  /* 0x000099151800e986 */ /* 0x0005e2000c101116 */
[----:B------:R-:W-:Y:S02]  /*d990*/  ISETP.LT.OR P6, PT, R34, 0xa2, !P1 ;  /* 0x000000a22200780c */ /* 0x000fe40004fc1670 */
[----:B0-----:R-:W-:-:S05]  /*d9a0*/  F2FP.SATFINITE.E4M3.F32.PACK_AB_MERGE_C R29, RZ, R22, RZ ;  /* 0x00000016ff1d723e */ /* 0x001fca00048070ff */
[----:B------:R-:W-:Y:S01]  /*d9b0*/  @!P5 STG.E.U8 desc[UR22][R24.64+0x98], R29 ;  /* 0x0000981d1800d986 */ /* 0x000fe2000c101116 */
[C---:B------:R-:W-:Y:S02]  /*d9c0*/  ISETP.LT.OR P5, PT, R34.reuse, 0xa1, !P1 ;  /* 0x000000a12200780c */ /* 0x040fe40004fa1670 */
[----:B-1----:R-:W-:Y:S01]  /*d9d0*/  F2FP.SATFINITE.E4M3.F32.PACK_AB_MERGE_C R23, RZ, R18, RZ ;  /* 0x00000012ff17723e */ /* 0x002fe200048070ff */
[----:B------:R-:W-:Y:S01]  /*d9e0*/  @!P3 STG.E.U8 desc[UR22][R26.64+0x98], R33 ;  /* 0x000098211a00b986 */ /* 0x000fe2000c101116 */
[C---:B------:R-:W-:Y:S02]  /*d9f0*/  ISETP.LT.OR P3, PT, R34.reuse, 0xa1, !P0 ;  /* 0x000000a12200780c */ /* 0x040fe40004761670 */
[----:B--2---:R-:W-:Y:S01]  /*da00*/  F2FP.SATFINITE.E4M3.F32.PACK_AB_MERGE_C R21, RZ, R16, RZ ;  /* 0x00000010ff15723e */ /* 0x004fe200048070ff */
[----:B------:R0:W-:Y:S01]  /*da10*/  @!P4 STG.E.U8 desc[UR22][R26.64+0x99], R19 ;  /* 0x000099131a00c986 */ /* 0x0001e2000c101116 */
[----:B------:R-:W-:-:S03]  /*da20*/  ISETP.LT.OR P4, PT, R34, 0xa2, !P0 ;  /* 0x000000a22200780c */ /* 0x000fc60004781670 */
[----:B------:R1:W-:Y:S01]  /*da30*/  @!P6 STG.E.U8 desc[UR22][R24.64+0xa1], R17 ;  /* 0x0000a1111800e986 */ /* 0x0003e2000c101116 */
[----:B------:R-:W-:-:S03]  /*da40*/  ISETP.LT.OR P6, PT, R34, 0xaa, !P1 ;  /* 0x000000aa2200780c */ /* 0x000fc60004fc1670 */
[----:B------:R-:W-:Y:S01]  /*da50*/  @!P5 STG.E.U8 desc[UR22][R24.64+0xa0], R23 ;  /* 0x0000a0171800d986 */ /* 0x000fe2000c101116 */
[----:B------:R-:W-:-:S03]  /*da60*/  ISETP.LT.OR P5, PT, R34, 0xa9, !P1 ;  /* 0x000000a92200780c */ /* 0x000fc60004fa1670 */
[----:B------:R-:W-:Y:S01]  /*da70*/  @!P3 STG.E.U8 desc[UR22][R26.64+0xa0], R21 ;  /* 0x0000a0151a00b986 */ /* 0x000fe2000c101116 */
[C---:B------:R-:W-:Y:S02]  /*da80*/  ISETP.LT.OR P3, PT, R34.reuse, 0xa9, !P0 ;  /* 0x000000a92200780c */ /* 0x040fe40004761670 */
[----:B0-----:R-:W-:Y:S01]  /*da90*/  F2FP.SATFINITE.E4M3.F32.PACK_AB_MERGE_C R19, RZ, R14, RZ ;  /* 0x0000000eff13723e */ /* 0x001fe200048070ff */
[----:B------:R0:W-:Y:S01]  /*daa0*/  @!P4 STG.E.U8 desc[UR22][R26.64+0xa1], R15 ;  /* 0x0000a10f1a00c986 */ /* 0x0001e2000c101116 */
[C---:B------:R-:W-:Y:S02]  /*dab0*/  ISETP.LT.OR P4, PT, R34.reuse, 0xaa, !P0 ;  /* 0x000000aa2200780c */ /* 0x040fe40004781670 */
[----:B-1----:R-:W-:Y:S01]  /*dac0*/  F2FP.SATFINITE.E4M3.F32.PACK_AB_MERGE_C R17, RZ, R12, RZ ;  /* 0x0000000cff11723e */ /* 0x002fe200048070ff */
        /* <DEDUP_REMOVED lines=15> */
[----:B0-----:R-:W-:Y:S02]  /*dbc0*/  F2FP.SATFINITE.E4M3.F32.PACK_AB_MERGE_C R11, RZ, R6, RZ ;  /* 0x00000006ff0b723e */ /* 0x001fe400048070ff */
[C---:B------:R-:W-:Y:S01]  /*dbd0*/  ISETP.LT.OR P3, PT, R34.reuse, 0xb9, !P0 ;  /* 0x000000b92200780c */ /* 0x040fe20004761670 */
[----:B------:R0:W-:Y:S01]  /*dbe0*/  @!P4 STG.E.U8 desc[UR22][R26.64+0xb1], R7 ;  /* 0x0000b1071a00c986 */ /* 0x0001e2000c101116 */
[----:B-1----:R-:W-:Y:S02]  /*dbf0*/  F2FP.SATFINITE.E4M3.F32.PACK_AB_MERGE_C R9, RZ, R4, RZ ;  /* 0x00000004ff09723e */ /* 0x002fe400048070ff */
[C---:B------:R-:W-:Y:S01]  /*dc00*/  ISETP.LT.OR P4, PT, R34.reuse, 0xba, !P0 ;  /* 0x000000ba2200780c */ /* 0x040fe20004781670 */
[----:B------:R1:W-:Y:S04]  /*dc10*/  @!P6 STG.E.U8 desc[UR22][R24.64+0xb9], R5 ;  /* 0x0000b9051800e986 */ /* 0x0003e8000c101116 */
[----:B------:R2:W-:Y:S01]  /*dc20*/  @!P5 STG.E.U8 desc[UR22][R24.64+0xb8], R11 ;  /* 0x0000b80b1800d986 */ /* 0x0005e2000c101116 */
[----:B------:R-:W-:Y:S01]  /*dc30*/  FMUL R4, R227, UR25 ;  /* 0x00000019e3047c20 */ /* 0x000fe20008400000 */
[----:B------:R-:W-:-:S02]  /*dc40*/  ISETP.LT.OR P5, PT, R34, 0xc1, !P1 ;  /* 0x000000c12200780c */ /* 0x000fc40004fa1670 */
[----:B0-----:R-:W-:Y:S02]  /*dc50*/  F2FP.SATFINITE.E4M3.F32.PACK_AB_MERGE_C R7, RZ, R3, RZ ;  /* 0x00000003ff07723e */ /* 0x001fe400048070ff */
[----:B-1----:R-:W-:Y:S01]  /*dc60*/  F2FP.SATFINITE.E4M3.F32.PACK_AB_MERGE_C R5, RZ, R0, RZ ;  /* 0x00000000ff05723e */ /* 0x002fe200048070ff */
[----:B---3--:R-:W-:Y:S01]  /*dc70*/  FMUL R0, R222, UR25 ;  /* 0x00000019de007c20 */ /* 0x008fe20008400000 */
[----:B------:R-:W-:Y:S01]  /*dc80*/  ISETP.LT.OR P6, PT, R34, 0xc2, !P1 ;  /* 0x000000c22200780c */ /* 0x000fe20004fc1670 */
[----:B------:R-:W3:Y:S01]  /*dc90*/  LDL.LU R222, [R1+0x20] ;  /* 0x0000200001de7983 */ /* 0x000ee20000300800 */
[----:B--2---:R-:W-:Y:S02]  /*dca0*/  F2FP.SATFINITE.E4M3.F32.PACK_AB_MERGE_C R11, RZ, R2, RZ ;  /* 0x00000002ff0b723e */ /* 0x004fe400048070ff */
[----:B------:R-:W-:Y:S01]  /*dcb0*/  F2FP.SATFINITE.E4M3.F32.PACK_AB_MERGE_C R13, RZ, R0, RZ ;  /* 0x00000000ff0d723e */ /* 0x000fe200048070ff */
[----:B----4-:R-:W-:Y:S01]  /*dcc0*/  FMUL R0, R224, UR25 ;  /* 0x00000019e0007c20 */ /* 0x010fe20008400000 */
[----:B------:R-:W-:Y:S01]  /*dcd0*/  FMUL R2, R225, UR25 ;  /* 0x00000019e1027c20 */ /* 0x000fe20008400000 */
[----:B------:R-:W2:Y:S04]  /*dce0*/  LDL.LU R224, [R1+0x24] ;  /* 0x0000240001e07983 */ /* 0x000ea80000300800 */
[----:B------:R-:W4:Y:S01]  /*dcf0*/  LDL.LU R225, [R1+0x28] ;  /* 0x0000280001e17983 */ /* 0x000f220000300800 */
[----:B------:R-:W-:-:S03]  /*dd00*/  FMUL R3, R226, UR25 ;  /* 0x00000019e2037c20 */ /* 0x000fc60008400000 */
[----:B------:R-:W4:Y:S04]  /*dd10*/  LDL.LU R226, [R1+0x2c] ;  /* 0x00002c0001e27983 */ /* 0x000f280000300800 */
[----:B------:R-:W4:Y:S04]  /*dd20*/  LDL.LU R227, [R1+0x30] ;  /* 0x0000300001e37983 */ /* 0x000f280000300800 */
[----:B------:R-:W-:Y:S01]  /*dd30*/  @!P3 STG.E.U8 desc[UR22][R26.64+0xb8], R9 ;  /* 0x0000b8091a00b986 */ /* 0x000fe2000c101116 */
[----:B------:R-:W-:-:S03]  /*dd40*/  ISETP.LT.OR P3, PT, R34, 0xc1, !P0 ;  /* 0x000000c12200780c */ /* 0x000fc60004761670 */
[----:B------:R0:W-:Y:S01]  /*dd50*/  @!P4 STG.E.U8 desc[UR22][R26.64+0xb9], R7 ;  /* 0x0000b9071a00c986 */ /* 0x0001e2000c101116 */
[----:B------:R-:W-:-:S03]  /*dd60*/  ISETP.LT.OR P4, PT, R34, 0xc2, !P0 ;  /* 0x000000c22200780c */ /* 0x000fc60004781670 */
[----:B------:R-:W-:Y:S01]  /*dd70*/  @!P5 STG.E.U8 desc[UR22][R24.64+0xc0], R11 ;  /* 0x0000c00b1800d986 */ /* 0x000fe2000c101116 */
[----:B------:R-:W-:-:S03]  /*dd80*/  ISETP.LT.OR P5, PT, R34, 0xc9, !P1 ;  /* 0x000000c92200780c */ /* 0x000fc60004fa1670 */
[----:B------:R1:W-:Y:S01]  /*dd90*/  @!P6 STG.E.U8 desc[UR22][R24.64+0xc1], R5 ;  /* 0x0000c1051800e986 */ /* 0x0003e2000c101116 */
[----:B0-----:R-:W-:-:S03]  /*dda0*/  F2FP.SATFINITE.E4M3.F32.PACK_AB_MERGE_C R7, RZ, R0, RZ ;  /* 0x00000000ff07723e */ /* 0x001fc600048070ff */
[----:B------:R-:W-:Y:S01]  /*ddb0*/  @!P3 STG.E.U8 desc[UR22][R26.64+0xc0], R13 ;  /* 0x0000c00d1a00b986 */ /* 0x000fe2000c101116 */
[C---:B------:R-:W-:Y:S02]  /*ddc0*/  ISETP.LT.OR P6, PT, R34.reuse, 0xca, !P1 ;  /* 0x000000ca2200780c */ /* 0x040fe40004fc1670 */
[----:B-1----:R-:W-:Y:S01]  /*ddd0*/  F2FP.SATFINITE.E4M3.F32.PACK_AB_MERGE_C R5, RZ, R2, RZ ;  /* 0x00000002ff05723e */ /* 0x002fe200048070ff */
[----:B------:R0:W-:Y:S01]  /*dde0*/  @!P4 STG.E.U8 desc[UR22][R26.64+0xc1], R7 ;  /* 0x0000c1071a00c986 */ /* 0x0001e2000c101116 */
[C---:B------:R-:W-:Y:S02]  /*ddf0*/  ISETP.LT.OR P3, PT, R34.reuse, 0xc9, !P0 ;  /* 0x000000c92200780c */ /* 0x040fe40004761670 */
[C---:B------:R-:W-:Y:S01]  /*de00*/  ISETP.LT.OR P4, PT, R34.reuse, 0xca, !P0 ;  /* 0x000000ca2200780c */ /* 0x040fe20004781670 */
[----:B------:R1:W-:Y:S01]  /*de10*/  @!P5 STG.E.U8 desc[UR22][R24.64+0xc8], R5 ;  /* 0x0000c8051800d986 */ /* 0x0003e2000c101116 */
[----:B------:R-:W-:Y:S02]  /*de20*/  ISETP.LT.OR P5, PT, R34, 0xd1, !P1 ;  /* 0x000000d12200780c */ /* 0x000fe40004fa1670 */
[----:B------:R-:W-:-:S02]  /*de30*/  F2FP.SATFINITE.E4M3.F32.PACK_AB_MERGE_C R9, RZ, R3, RZ ;  /* 0x00000003ff09723e */ /* 0x000fc400048070ff */
[----:B------:R-:W-:-:S03]  /*de40*/  F2FP.SATFINITE.E4M3.F32.PACK_AB_MERGE_C R11, RZ, R4, RZ ;  /* 0x00000004ff0b723e */ /* 0x000fc600048070ff */
[----:B------:R1:W-:Y:S04]  /*de50*/  @!P6 STG.E.U8 desc[UR22][R24.64+0xc9], R9 ;  /* 0x0000c9091800e986 */ /* 0x0003e8000c101116 */
[----:B------:R-:W-:Y:S01]  /*de60*/  @!P3 STG.E.U8 desc[UR22][R26.64+0xc8], R11 ;  /* 0x0000c80b1a00b986 */ /* 0x000fe2000c101116 */
[----:B------:R-:W-:-:S03]  /*de70*/  FMUL R0, R220, UR25 ;  /* 0x00000019dc007c20 */ /* 0x000fc60008400000 */
[----:B------:R-:W4:Y:S02]  /*de80*/  LDL.LU R220, [R1+0x34] ;  /* 0x0000340001dc7983 */ /* 0x000f240000300800 */
[----:B0-----:R-:W-:Y:S01]  /*de90*/  F2FP.SATFINITE.E4M3.F32.PACK_AB_MERGE_C R7, RZ, R0, RZ ;  /* 0x00000000ff07723e */ /* 0x001fe200048070ff */
[----:B------:R-:W-:Y:S02]  /*dea0*/  FMUL R2, R221, UR25 ;  /* 0x00000019dd027c20 */ /* 0x000fe40008400000 */
[----:B------:R-:W4:Y:S03]  /*deb0*/  LDL.LU R221, [R1+0x38] ;  /* 0x0000380001dd7983 */ /* 0x000f260000300800 */
[----:B-1----:R-:W-:Y:S01]  /*dec0*/  F2FP.SATFINITE.E4M3.F32.PACK_AB_MERGE_C R5, RZ, R2, RZ ;  /* 0x00000002ff05723e */ /* 0x002fe200048070ff */
[----:B------:R-:W-:Y:S04]  /*ded0*/  @!P4 STG.E.U8 desc[UR22][R26.64+0xc9], R7 ;  /* 0x0000c9071a00c986 */ /* 0x000fe8000c101116 */
[----:B------:R0:W-:Y:S01]  /*dee0*/  @!P5 STG.E.U8 desc[UR22][R24.64+0xd0], R5 ;  /* 0x0000d0051800d986 */ /* 0x0001e2000c101116 */
[----:B------:R-:W-:-:S03]  /*def0*/  FMUL R3, R223, UR25 ;  /* 0x00000019df037c20 */ /* 0x000fc60008400000 */
[----:B------:R-:W4:Y:S02]  /*df00*/  LDL.LU R223, [R1+0x3c] ;  /* 0x00003c0001df7983 */ /* 0x000f240000300800 */
[----:B------:R-:W-:Y:S01]  /*df10*/  F2FP.SATFINITE.E4M3.F32.PACK_AB_MERGE_C R9, RZ, R3, RZ ;  /* 0x00000003ff09723e */ /* 0x000fe200048070ff */
[----:B---3--:R-:W-:Y:S02]  /*df20*/  FMUL R0, R222, UR25 ;  /* 0x00000019de007c20 */ /* 0x008fe40008400000 */
[----:B------:R-:W3:Y:S03]  /*df30*/  LDL.LU R222, [R1+0x40] ;  /* 0x0000400001de7983 */ /* 0x000ee60000300800 */
[----:B------:R-:W-:Y:S01]  /*df40*/  F2FP.SATFINITE.E4M3.F32.PACK_AB_MERGE_C R13, RZ, R0, RZ ;  /* 0x00000000ff0d723e */ /* 0x000fe200048070ff */
[----:B--2---:R-:W-:Y:S02]  /*df50*/  FMUL R2, R224, UR25 ;  /* 0x00000019e0027c20 */ /* 0x004fe40008400000 */
[----:B------:R-:W2:Y:S01]  /*df60*/  LDL.LU R224, [R1+0x44] ;  /* 0x0000440001e07983 */ /* 0x000ea20000300800 */
[----:B----4-:R-:W-:-:S03]  /*df70*/  FMUL R0, R225, UR25 ;  /* 0x00000019e1007c20 */ /* 0x010fc60008400000 */
[----:B------:R-:W4:Y:S01]  /*df80*/  LDL.LU R225, [R1+0x48] ;  /* 0x0000480001e17983 */ /* 0x000f220000300800 */
[----:B------:R-:W-:Y:S01]  /*df90*/  FMUL R3, R226, UR25 ;  /* 0x00000019e2037c20 */ /* 0x000fe20008400000 */
[----:B0-----:R-:W-:Y:S02]  /*dfa0*/  F2FP.SATFINITE.E4M3.F32.PACK_AB_MERGE_C R5, RZ, R0, RZ ;  /* 0x00000000ff05723e */ /* 0x001fe400048070ff */
[----:B------:R-:W4:Y:S01]  /*dfb0*/  LDL.LU R226, [R1+0x4c] ;  /* 0x00004c0001e27983 */ /* 0x000f220000300800 */
[----:B------:R-:W-:-:S03]  /*dfc0*/  FMUL R0, R227, UR25 ;  /* 0x00000019e3007c20 */ /* 0x000fc60008400000 */
[----:B------:R-:W4:Y:S01]  /*dfd0*/  LDL.LU R227, [R1+0x50] ;  /* 0x0000500001e37983 */ /* 0x000f220000300800 */
[C---:B------:R-:W-:Y:S02]  /*dfe0*/  ISETP.LT.OR P6, PT, R34.reuse, 0xd2, !P1 ;  /* 0x000000d22200780c */ /* 0x040fe40004fc1670 */
[C---:B------:R-:W-:Y:S01]  /*dff0*/  ISETP.LT.OR P4, PT, R34.reuse, 0xd2, !P0 ;  /* 0x000000d22200780c */ /* 0x040fe20004781670 */
[----:B------:R-:W4:Y:S01]  /*e000*/  LDL.LU R218, [R1+0x54] ;  /* 0x0000540001da7983 */ /* 0x000f220000300800 */
[C---:B------:R-:W-:Y:S02]  /*e010*/  ISETP.LT.OR P3, PT, R34.reuse, 0xd1, !P0 ;  /* 0x000000d12200780c */ /* 0x040fe40004761670 */
[----:B------:R-:W-:Y:S02]  /*e020*/  ISETP.LT.OR P5, PT, R34, 0xd9, !P1 ;  /* 0x000000d92200780c */ /* 0x000fe40004fa1670 */
[----:B------:R-:W-:Y:S02]  /*e030*/  F2FP.SATFINITE.E4M3.F32.PACK_AB_MERGE_C R7, RZ, R2, RZ ;  /* 0x00000002ff07723e */ /* 0x000fe400048070ff */
[----:B------:R-:W-:-:S03]  /*e040*/  F2FP.SATFINITE.E4M3.F32.PACK_AB_MERGE_C R11, RZ, R0, RZ ;  /* 0x00000000ff0b723e */ /* 0x000fc600048070ff */
[----:B------:R0:W-:Y:S01]  /*e050*/  @!P6 STG.E.U8 desc[UR22][R24.64+0xd1], R9 ;  /* 0x0000d1091800e986 */ /* 0x0001e2000c101116 */
[----:B------:R-:W-:-:S03]  /*e060*/  ISETP.LT.OR P6, PT, R34, 0xda, !P1 ;  /* 0x000000da2200780c */ /* 0x000fc60004fc1670 */
[----:B------:R-:W-:Y:S01]  /*e070*/  @!P4 STG.E.U8 desc[UR22][R26.64+0xd1], R7 ;  /* 0x0000d1071a00c986 */ /* 0x000fe2000c101116 */
[----:B------:R-:W-:-:S03]  /*e080*/  ISETP.LT.OR P4, PT, R34, 0xda, !P0 ;  /* 0x000000da2200780c */ /* 0x000fc60004781670 */
[----:B------:R-:W-:Y:S01]  /*e090*/  @!P3 STG.E.U8 desc[UR22][R26.64+0xd0], R13 ;  /* 0x0000d00d1a00b986 */ /* 0x000fe2000c101116 */
[----:B0-----:R-:W-:-:S03]  /*e0a0*/  F2FP.SATFINITE.E4M3.F32.PACK_AB_MERGE_C R9, RZ, R3, RZ ;  /* 0x00000003ff09723e */ /* 0x001fc600048070ff */
[----:B------:R0:W-:Y:S04]  /*e0b0*/  @!P5 STG.E.U8 desc[UR22][R24.64+0xd8], R5 ;  /* 0x0000d8051800d986 */ /* 0x0001e8000c101116 */
[----:B------:R1:W-:Y:S01]  /*e0c0*/  @!P6 STG.E.U8 desc[UR22][R24.64+0xd9], R9 ;  /* 0x0000d9091800e986 */ /* 0x0003e2000c101116 */
[----:B------:R-:W-:-:S03]  /*e0d0*/  FMUL R0, R220, UR25 ;  /* 0x00000019dc007c20 */ /* 0x000fc60008400000 */
[----:B------:R-:W4:Y:S02]  /*e0e0*/  LDL.LU R220, [R1+0x58] ;  /* 0x0000580001dc7983 */ /* 0x000f240000300800 */
[----:B0-----:R-:W-:Y:S01]  /*e0f0*/  F2FP.SATFINITE.E4M3.F32.PACK_AB_MERGE_C R5, RZ, R0, RZ ;  /* 0x00000000ff05723e */ /* 0x001fe200048070ff */
[----:B------:R-:W-:Y:S02]  /*e100*/  FMUL R2, R221, UR25 ;  /* 0x00000019dd027c20 */ /* 0x000fe40008400000 */
[----:B------:R-:W4:Y:S03]  /*e110*/  LDL.LU R221, [R1+0x5c] ;  /* 0x00005c0001dd7983 */ /* 0x000f260000300800 */
[----:B------:R-:W-:Y:S01]  /*e120*/  F2FP.SATFINITE.E4M3.F32.PACK_AB_MERGE_C R7, RZ, R2, RZ ;  /* 0x00000002ff07723e */ /* 0x000fe200048070ff */
[----:B------:R0:W-:Y:S01]  /*e130*/  @!P4 STG.E.U8 desc[UR22][R26.64+0xd9], R5 ;  /* 0x0000d9051a00c986 */ /* 0x0001e2000c101116 */
[----:B------:R-:W-:-:S03]  /*e140*/  FMUL R3, R223, UR25 ;  /* 0x00000019df037c20 */ /* 0x000fc60008400000 */
[----:B------:R-:W4:Y:S02]  /*e150*/  LDL.LU R223, [R1+0x60] ;  /* 0x0000600001df7983 */ /* 0x000f240000300800 */
[----:B-1----:R-:W-:Y:S01]  /*e160*/  F2FP.SATFINITE.E4M3.F32.PACK_AB_MERGE_C R9, RZ, R3, RZ ;  /* 0x00000003ff09723e */ /* 0x002fe200048070ff */
[----:B---3--:R-:W-:Y:S02]  /*e170*/  FMUL R4, R222, UR25 ;  /* 0x00000019de047c20 */ /* 0x008fe40008400000 */
[----:B------:R-:W3:Y:S01]  /*e180*/  LDL.LU R222, [R1+0x64] ;  /* 0x0000640001de7983 */ /* 0x000ee20000300800 */
[----:B--2---:R-:W-:-:S03]  /*e190*/  FMUL R0, R224, UR25 ;  /* 0x00000019e0007c20 */ /* 0x004fc60008400000 */
[----:B------:R-:W2:Y:S01]  /*e1a0*/  LDL.LU R224, [R1+0x68] ;  /* 0x0000680001e07983 */ /* 0x000ea20000300800 */
[----:B----4-:R-:W-:Y:S01]  /*e1b0*/  FMUL R2, R225, UR25 ;  /* 0x00000019e1027c20 */ /* 0x010fe20008400000 */
[----:B0-----:R-:W-:Y:S02]  /*e1c0*/  F2FP.SATFINITE.E4M3.F32.PACK_AB_MERGE_C R5, RZ, R0, RZ ;  /* 0x00000000ff05723e */ /* 0x001fe400048070ff */
[----:B------:R-:W4:Y:S01]  /*e1d0*/  LDL.LU R225, [R1+0x6c] ;  /* 0x00006c0001e17983 */ /* 0x000f220000300800 */
[----:B------:R-:W-:-:S03]  /*e1e0*/  FMUL R3, R226, UR25 ;  /* 0x00000019e2037c20 */ /* 0x000fc60008400000 */
[----:B------:R-:W4:Y:S01]  /*e1f0*/  LDL.LU R226, [R1+0x70] ;  /* 0x0000700001e27983 */ /* 0x000f220000300800 */
[----:B------:R-:W-:-:S03]  /*e200*/  FMUL R0, R227, UR25 ;  /* 0x00000019e3007c20 */ /* 0x000fc60008400000 */
[----:B------:R-:W4:Y:S01]  /*e210*/  LDL.LU R227, [R1+0x74] ;  /* 0x0000740001e37983 */ /* 0x000f220000300800 */
[C---:B------:R-:W-:Y:S02]  /*e220*/  ISETP.LT.OR P3, PT, R34.reuse, 0xd9, !P0 ;  /* 0x000000d92200780c */ /* 0x040fe40004761670 */
[C---:B------:R-:W-:Y:S02]  /*e230*/  ISETP.LT.OR P5, PT, R34.reuse, 0xe1, !P1 ;  /* 0x000000e12200780c */ /* 0x040fe40004fa1670 */
[C---:B------:R-:W-:Y:S02]  /*e240*/  ISETP.LT.OR P6, PT, R34.reuse, 0xe2, !P1 ;  /* 0x000000e22200780c */ /* 0x040fe40004fc1670 */
[----:B------:R-:W-:-:S07]  /*e250*/  ISETP.LT.OR P4, PT, R34, 0xe2, !P0 ;  /* 0x000000e22200780c */ /* 0x000fce0004781670 */
[----:B------:R-:W-:Y:S01]  /*e260*/  @!P3 STG.E.U8 desc[UR22][R26.64+0xd8], R11 ;  /* 0x0000d80b1a00b986 */ /* 0x000fe2000c101116 */
[----:B------:R-:W-:-:S03]  /*e270*/  ISETP.LT.OR P3, PT, R34, 0xe1, !P0 ;  /* 0x000000e12200780c */ /* 0x000fc60004761670 */
[----:B------:R0:W-:Y:S01]  /*e280*/  @!P5 STG.E.U8 desc[UR22][R24.64+0xe0], R7 ;  /* 0x0000e0071800d986 */ /* 0x0001e2000c101116 */
[----:B------:R-:W-:-:S03]  /*e290*/  ISETP.LT.OR P5, PT, R34, 0xe9, !P1 ;  /* 0x000000e92200780c */ /* 0x000fc60004fa1670 */
[----:B------:R1:W-:Y:S01]  /*e2a0*/  @!P6 STG.E.U8 desc[UR22][R24.64+0xe1], R9 ;  /* 0x0000e1091800e986 */ /* 0x0003e2000c101116 */
[----:B------:R-:W-:Y:S02]  /*e2b0*/  ISETP.LT.OR P6, PT, R34, 0xea, !P1 ;  /* 0x000000ea2200780c */ /* 0x000fe40004fc1670 */
[----:B------:R-:W-:Y:S01]  /*e2c0*/  F2FP.SATFINITE.E4M3.F32.PACK_AB_MERGE_C R13, RZ, R4, RZ ;  /* 0x00000004ff0d723e */ /* 0x000fe200048070ff */
[----:B------:R1:W-:Y:S01]  /*e2d0*/  @!P4 STG.E.U8 desc[UR22][R26.64+0xe1], R5 ;  /* 0x0000e1051a00c986 */ /* 0x0003e2000c101116 */
[----:B0-----:R-:W-:-:S03]  /*e2e0*/  F2FP.SATFINITE.E4M3.F32.PACK_AB_MERGE_C R7, RZ, R2, RZ ;  /* 0x00000002ff07723e */ /* 0x001fc600048070ff */
[----:B------:R-:W-:Y:S01]  /*e2f0*/  @!P3 STG.E.U8 desc[UR22][R26.64+0xe0], R13 ;  /* 0x0000e00d1a00b986 */ /* 0x000fe2000c101116 */
[----:B-1----:R-:W-:-:S03]  /*e300*/  F2FP.SATFINITE.E4M3.F32.PACK_AB_MERGE_C R9, RZ, R3, RZ ;  /* 0x00000003ff09723e */ /* 0x002fc600048070ff */
[----:B------:R0:W-:Y:S01]  /*e310*/  @!P5 STG.E.U8 desc[UR22][R24.64+0xe8], R7 ;  /* 0x0000e8071800d986 */ /* 0x0001e2000c101116 */
[C---:B------:R-:W-:Y:S02]  /*e320*/  ISETP.LT.OR P3, PT, R34.reuse, 0xe9, !P0 ;  /* 0x000000e92200780c */ /* 0x040fe40004761670 */
[C---:B------:R-:W-:Y:S01]  /*e330*/  ISETP.LT.OR P4, PT, R34.reuse, 0xea, !P0 ;  /* 0x000000ea2200780c */ /* 0x040fe20004781670 */
[----:B------:R1:W-:Y:S01]  /*e340*/  @!P6 STG.E.U8 desc[UR22][R24.64+0xe9], R9 ;  /* 0x0000e9091800e986 */ /* 0x0003e2000c101116 */
[----:B------:R-:W-:Y:S01]  /*e350*/  ISETP.LT.OR P5, PT, R34, 0xf1, !P1 ;  /* 0x000000f12200780c */ /* 0x000fe20004fa1670 */
[----:B------:R-:W-:Y:S01]  /*e360*/  FMUL R2, R218, UR25 ;  /* 0x00000019da027c20 */ /* 0x000fe20008400000 */
[----:B------:R-:W-:Y:S02]  /*e370*/  ISETP.LT.OR P6, PT, R34, 0xf2, !P1 ;  /* 0x000000f22200780c */ /* 0x000fe40004fc1670 */
[----:B------:R-:W-:Y:S02]  /*e380*/  F2FP.SATFINITE.E4M3.F32.PACK_AB_MERGE_C R11, RZ, R0, RZ ;  /* 0x00000000ff0b723e */ /* 0x000fe400048070ff */
[----:B------:R-:W-:-:S03]  /*e390*/  F2FP.SATFINITE.E4M3.F32.PACK_AB_MERGE_C R5, RZ, R2, RZ ;  /* 0x00000002ff05723e */ /* 0x000fc600048070ff */
[----:B------:R-:W-:Y:S01]  /*e3a0*/  @!P3 STG.E.U8 desc[UR22][R26.64+0xe8], R11 ;  /* 0x0000e80b1a00b986 */ /* 0x000fe2000c101116 */
[----:B------:R-:W-:-:S03]  /*e3b0*/  ISETP.LT.OR P3, PT, R34, 0xf1, !P0 ;  /* 0x000000f12200780c */ /* 0x000fc60004761670 */
[----:B------:R-:W-:Y:S01]  /*e3c0*/  @!P4 STG.E.U8 desc[UR22][R26.64+0xe9], R5 ;  /* 0x0000e9051a00c986 */ /* 0x000fe2000c101116 */
[C---:B------:R-:W-:Y:S02]  /*e3d0*/  ISETP.LT.OR P4, PT, R34.reuse, 0xf9, !P1 ;  /* 0x000000f92200780c */ /* 0x040fe40004f81670 */
[----:B------:R-:W-:Y:S01]  /*e3e0*/  ISETP.LT.OR P1, PT, R34, 0xfa, !P1 ;  /* 0x000000fa2200780c */ /* 0x000fe20004f21670 */
[----:B------:R-:W-:-:S05]  /*e3f0*/  FMUL R0, R220, UR25 ;  /* 0x00000019dc007c20 */ /* 0x000fca0008400000 */
[----:B0-----:R-:W-:-:S05]  /*e400*/  F2FP.SATFINITE.E4M3.F32.PACK_AB_MERGE_C R7, RZ, R0, RZ ;  /* 0x00000000ff07723e */ /* 0x001fca00048070ff */
[----:B------:R0:W-:Y:S01]  /*e410*/  @!P5 STG.E.U8 desc[UR22][R24.64+0xf0], R7 ;  /* 0x0000f0071800d986 */ /* 0x0001e2000c101116 */
[----:B------:R-:W-:-:S05]  /*e420*/  FMUL R3, R221, UR25 ;  /* 0x00000019dd037c20 */ /* 0x000fca0008400000 */
[----:B-1----:R-:W-:Y:S02]  /*e430*/  F2FP.SATFINITE.E4M3.F32.PACK_AB_MERGE_C R9, RZ, R3, RZ ;  /* 0x00000003ff09723e */ /* 0x002fe400048070ff */
[----:B------:R-:W-:-:S03]  /*e440*/  ISETP.LT.OR P5, PT, R34, 0xf2, !P0 ;  /* 0x000000f22200780c */ /* 0x000fc600047a1670 */
[----:B------:R1:W-:Y:S01]  /*e450*/  @!P6 STG.E.U8 desc[UR22][R24.64+0xf1], R9 ;  /* 0x0000f1091800e986 */ /* 0x0003e2000c101116 */
[C---:B------:R-:W-:Y:S02]  /*e460*/  ISETP.LT.OR P6, PT, R34.reuse, 0xf9, !P0 ;  /* 0x000000f92200780c */ /* 0x040fe400047c1670 */
[----:B------:R-:W-:Y:S01]  /*e470*/  ISETP.LT.OR P0, PT, R34, 0xfa, !P0 ;  /* 0x000000fa2200780c */ /* 0x000fe20004701670 */
[----:B------:R-:W-:-:S05]  /*e480*/  FMUL R0, R223, UR25 ;  /* 0x00000019df007c20 */ /* 0x000fca0008400000 */
[----:B------:R-:W-:-:S05]  /*e490*/  F2FP.SATFINITE.E4M3.F32.PACK_AB_MERGE_C R13, RZ, R0, RZ ;  /* 0x00000000ff0d723e */ /* 0x000fca00048070ff */
[----:B------:R0:W-:Y:S01]  /*e4a0*/  @!P3 STG.E.U8 desc[UR22][R26.64+0xf0], R13 ;  /* 0x0000f00d1a00b986 */ /* 0x0001e2000c101116 */
[----:B---3--:R-:W-:Y:S01]  /*e4b0*/  FMUL R0, R222, UR25 ;  /* 0x00000019de007c20 */ /* 0x008fe20008400000 */
[----:B--2---:R-:W-:Y:S01]  /*e4c0*/  FMUL R2, R224, UR25 ;  /* 0x00000019e0027c20 */ /* 0x004fe20008400000 */
[----:B----4-:R-:W-:-:S03]  /*e4d0*/  FMUL R3, R225, UR25 ;  /* 0x00000019e1037c20 */ /* 0x010fc60008400000 */
[----:B0-----:R-:W-:Y:S01]  /*e4e0*/  F2FP.SATFINITE.E4M3.F32.PACK_AB_MERGE_C R7, RZ, R0, RZ ;  /* 0x00000000ff07723e */ /* 0x001fe200048070ff */
[----:B------:R-:W-:Y:S01]  /*e4f0*/  FMUL R4, R226, UR25 ;  /* 0x00000019e2047c20 */ /* 0x000fe20008400000 */
[----:B------:R-:W-:Y:S01]  /*e500*/  FMUL R5, R227, UR25 ;  /* 0x00000019e3057c20 */ /* 0x000fe20008400000 */
[----:B-1----:R-:W-:Y:S02]  /*e510*/  F2FP.SATFINITE.E4M3.F32.PACK_AB_MERGE_C R9, RZ, R2, RZ ;  /* 0x00000002ff09723e */ /* 0x002fe400048070ff */
[----:B------:R-:W-:Y:S02]  /*e520*/  F2FP.SATFINITE.E4M3.F32.PACK_AB_MERGE_C R3, RZ, R3, RZ ;  /* 0x00000003ff03723e */ /* 0x000fe400048070ff */
[----:B------:R-:W-:Y:S02]  /*e530*/  F2FP.SATFINITE.E4M3.F32.PACK_AB_MERGE_C R11, RZ, R4, RZ ;  /* 0x00000004ff0b723e */ /* 0x000fe400048070ff */
[----:B------:R-:W-:Y:S01]  /*e540*/  F2FP.SATFINITE.E4M3.F32.PACK_AB_MERGE_C R5, RZ, R5, RZ ;  /* 0x00000005ff05723e */ /* 0x000fe200048070ff */
[----:B------:R0:W-:Y:S04]  /*e550*/  @!P5 STG.E.U8 desc[UR22][R26.64+0xf1], R7 ;  /* 0x0000f1071a00d986 */ /* 0x0001e8000c101116 */
[----:B------:R0:W-:Y:S04]  /*e560*/  @!P4 STG.E.U8 desc[UR22][R24.64+0xf8], R9 ;  /* 0x0000f8091800c986 */ /* 0x0001e8000c101116 */
[----:B------:R0:W-:Y:S04]  /*e570*/  @!P1 STG.E.U8 desc[UR22][R24.64+0xf9], R3 ;  /* 0x0000f90318009986 */ /* 0x0001e8000c101116 */
[----:B------:R0:W-:Y:S04]  /*e580*/  @!P6 STG.E.U8 desc[UR22][R26.64+0xf8], R11 ;  /* 0x0000f80b1a00e986 */ /* 0x0001e8000c101116 */
[----:B------:R0:W-:Y:S02]  /*e590*/  @!P0 STG.E.U8 desc[UR22][R26.64+0xf9], R5 ;  /* 0x0000f9051a008986 */ /* 0x0001e4000c101116 */
.L_x_293:
[----:B------:R-:W-:Y:S05]  /*e5a0*/  BSYNC B0 ;  /* 0x0000000000007941 */ /* 0x000fea0003800000 */
.L_x_35:
[----:B------:R-:W2:Y:S01]  /*e5b0*/  LDL.LU R22, [R1+0x7c] ;  /* 0x00007c0001167983 */ /* 0x000ea20000300800 */
[----:B0-----:R-:W-:Y:S01]  /*e5c0*/  IMAD.U32 R3, RZ, RZ, UR18 ;  /* 0x00000012ff037e24 */ /* 0x001fe2000f8e00ff */
[----:B------:R-:W-:Y:S02]  /*e5d0*/  ULDC.64 UR6, c[0x0][0x650] ;  /* 0x0001940000067ab9 */ /* 0x000fe40000000a00 */
[----:B------:R-:W3:Y:S01]  /*e5e0*/  LDL.LU R19, [R1+0x80] ;  /* 0x0000800001137983 */ /* 0x000ee20000300800 */
[----:B-----5:R-:W-:Y:S01]  /*e5f0*/  IMAD.U32 R0, RZ, RZ, UR20 ;  /* 0x00000014ff007e24 */ /* 0x020fe2000f8e00ff */
[----:B------:R0:W-:Y:S01]  /*e600*/  SYNCS.ARRIVE.TRANS64.A1T0 RZ, [R3+UR29], RZ ;  /* 0x000000ff03ff79a7 */ /* 0x0001e2000810001d */
[----:B------:R-:W-:Y:S02]  /*e610*/  IMAD.U32 R2, RZ, RZ, UR20 ;  /* 0x00000014ff027e24 */ /* 0x000fe4000f8e00ff */
[----:B------:R-:W-:Y:S02]  /*e620*/  IMAD.MOV.U32 R4, RZ, RZ, -0x1 ;  /* 0xffffffffff047424 */ /* 0x000fe400078e00ff */
[----:B0-----:R-:W-:Y:S01]  /*e630*/  IMAD.U32 R3, RZ, RZ, UR15 ;  /* 0x0000000fff037e24 */ /* 0x001fe2000f8e00ff */
[----:B---3--:R-:W-:-:S02]  /*e640*/  LEA R19, P0, R0, R19, 0x1 ;  /* 0x0000001300137211 */ /* 0x008fc400078008ff */
[----:B------:R-:W-:Y:S02]  /*e650*/  PRMT R0, RZ, 0x7610, R0 ;  /* 0x00007610ff007816 */ /* 0x000fe40000000000 */
[----:B--2---:R-:W-:Y:S01]  /*e660*/  LEA.HI.X R22, R2, R22, R3, 0x1, P0 ;  /* 0x0000001602167211 */ /* 0x004fe200000f0c03 */
[----:B------:R-:W-:Y:S01]  /*e670*/  IMAD.MOV.U32 R2, RZ, RZ, -0x1 ;  /* 0xffffffffff027424 */ /* 0x000fe200078e00ff */
[----:B------:R0:W-:Y:S01]  /*e680*/  STL [R1+0x80], R19 ;  /* 0x0000801301007387 */ /* 0x0001e20000100800 */
[----:B------:R-:W-:Y:S01]  /*e690*/  IMAD.MOV.U32 R3, RZ, RZ, -0x1 ;  /* 0xffffffffff037424 */ /* 0x000fe200078e00ff */
[----:B------:R-:W-:Y:S02]  /*e6a0*/  ISETP.GE.U32.AND P0, PT, R19, UR6, PT ;  /* 0x0000000613007c0c */ /* 0x000fe4000bf06070 */
[----:B------:R0:W-:Y:S02]  /*e6b0*/  STL [R1+0x7c], R22 ;  /* 0x00007c1601007387 */ /* 0x0001e40000100800 */
[----:B------:R-:W-:-:S02]  /*e6c0*/  ISETP.GE.U32.AND.EX P0, PT, R22, UR7, PT, P0 ;  /* 0x0000000716007c0c */ /* 0x000fc4000bf06100 */
[----:B------:R0:W-:Y:S04]  /*e6d0*/  STL [R1+0x84], R4 ;  /* 0x0000840401007387 */ /* 0x0001e80000100800 */
[----:B------:R0:W-:Y:S04]  /*e6e0*/  STL [R1+0x78], R2 ;  /* 0x0000780201007387 */ /* 0x0001e80000100800 */
[----:B------:R0:W-:Y:S03]  /*e6f0*/  STL [R1+0x88], R3 ;  /* 0x0000880301007387 */ /* 0x0001e60000100800 */
[----:B------:R-:W-:Y:S05]  /*e700*/  @P0 BRA `(.L_x_294) ;  /* 0x0000000400740947 */ /* 0x000fea0003800000 */
[----:B------:R-:W2:Y:S01]  /*e710*/  S2R R14, SR_CTAID.X ;  /* 0x00000000000e7919 */ /* 0x000ea20000002500 */
[----:B------:R-:W3:Y:S01]  /*e720*/  LDC.64 R8, c[0x0][0x628] ;  /* 0x00018a00ff087b82 */ /* 0x000ee20000000a00 */
[----:B------:R-:W-:Y:S01]  /*e730*/  ULDC UR6, c[0x0][0x150] ;  /* 0x0000540000067ab9 */ /* 0x000fe20000000800 */
[----:B------:R-:W-:Y:S01]  /*e740*/  IMAD.MOV.U32 R6, RZ, RZ, R19 ;  /* 0x000000ffff067224 */ /* 0x000fe200078e0013 */
[----:B------:R-:W0:Y:S01]  /*e750*/  S2R R16, SR_CTAID.Y ;  /* 0x0000000000107919 */ /* 0x000e220000002600 */
[----:B------:R-:W-:-:S04]  /*e760*/  IMAD.MOV.U32 R7, RZ, RZ, R22 ;  /* 0x000000ffff077224 */ /* 0x000fc800078e0016 */
[----:B------:R-:W0:Y:S08]  /*e770*/  LDC R17, c[0x0][0x144] ;  /* 0x00005100ff117b82 */ /* 0x000e300000000800 */
[----:B------:R-:W0:Y:S08]  /*e780*/  LDC R10, c[0x0][0x630] ;  /* 0x00018c00ff0a7b82 */ /* 0x000e300000000800 */
[----:B------:R-:W0:Y:S01]  /*e790*/  LDC.64 R12, c[0x0][0x620] ;  /* 0x00018800ff0c7b82 */ /* 0x000e220000000a00 */
[----:B---3--:R-:W-:-:S04]  /*e7a0*/  ISETP.NE.U32.AND P0, PT, R8, RZ, PT ;  /* 0x000000ff0800720c */ /* 0x008fc80003f05070 */
[----:B------:R-:W-:Y:S02]  /*e7b0*/  ISETP.NE.AND.EX P0, PT, R9, RZ, PT, P0 ;  /* 0x000000ff0900720c */ /* 0x000fe40003f05300 */
[----:B--2---:R-:W-:-:S05]  /*e7c0*/  I2FP.F32.U32 R0, R14 ;  /* 0x0000000e00007245 */ /* 0x004fca0000201000 */
[----:B------:R-:W-:-:S04]  /*e7d0*/  FMUL R0, R0, UR6 ;  /* 0x0000000600007c20 */ /* 0x000fc80008400000 */
[----:B------:R2:W3:Y:S02]  /*e7e0*/  F2I.U32.TRUNC.NTZ R15, R0 ;  /* 0x00000000000f7305 */ /* 0x0004e4000020f000 */
[----:B------:R-:W-:Y:S05]  /*e7f0*/  @!P0 BRA `(.L_x_295) ;  /* 0x0000000000288947 */ /* 0x000fea0003800000 */
[----:B--2---:R-:W2:Y:S02]  /*e800*/  LDC R0, c[0x0][0x634] ;  /* 0x00018d00ff007b82 */ /* 0x004ea40000000800 */
[----:B--2---:R-:W-:-:S05]  /*e810*/  IADD3 R7, P0, R19, R0, RZ ;  /* 0x0000000013077210 */ /* 0x004fca0007f1e0ff */
[----:B------:R-:W-:-:S04]  /*e820*/  IMAD.X R11, RZ, RZ, R22, P0 ;  /* 0x000000ffff0b7224 */ /* 0x000fc800000e0616 */
[----:B0-----:R-:W-:-:S04]  /*e830*/  IMAD.WIDE.U32 R2, R11, R8, RZ ;  /* 0x000000080b027225 */ /* 0x001fc800078e00ff */
[----:B------:R-:W-:-:S04]  /*e840*/  IMAD.WIDE.U32 R4, P0, R7, R9, R2 ;  /* 0x0000000907047225 */ /* 0x000fc80007800002 */
[----:B------:R-:W-:-:S04]  /*e850*/  IMAD.WIDE.U32 R2, R7, R8, RZ ;  /* 0x0000000807027225 */ /* 0x000fc800078e00ff */
[----:B------:R-:W-:Y:S01]  /*e860*/  IMAD.X R7, RZ, RZ, RZ, P0 ;  /* 0x000000ffff077224 */ /* 0x000fe200000e06ff */
[----:B------:R-:W-:Y:S01]  /*e870*/  IADD3 RZ, P0, R3, R4, RZ ;  /* 0x0000000403ff7210 */ /* 0x000fe20007f1e0ff */
[----:B------:R-:W-:-:S04]  /*e880*/  IMAD.MOV.U32 R6, RZ, RZ, R5 ;  /* 0x000000ffff067224 */ /* 0x000fc800078e0005 */
[----:B------:R-:W-:-:S08]  /*e890*/  IMAD.WIDE.U32.X R6, R11, R9, R6, P0 ;  /* 0x000000090b067225 */ /* 0x000fd000000e0406 */
.L_x_295:
[-CC-:B0-----:R-:W-:Y:S01]  /*e8a0*/  SHF.R.U64 R11, R6, R10.reuse, R7.reuse ;  /* 0x0000000a060b7219 */ /* 0x181fe20000001207 */
[----:B------:R-:W0:Y:S01]  /*e8b0*/  LDC.64 R20, c[0x0][0x640] ;  /* 0x00019000ff147b82 */ /* 0x000e220000000a00 */
[----:B--2---:R-:W-:Y:S01]  /*e8c0*/  SHF.R.U32.HI R0, RZ, R10, R7 ;  /* 0x0000000aff007219 */ /* 0x004fe20000011607 */
[----:B------:R-:W-:Y:S01]  /*e8d0*/  IMAD.MOV.U32 R2, RZ, RZ, R19 ;  /* 0x000000ffff027224 */ /* 0x000fe200078e0013 */
[----:B------:R-:W-:Y:S01]  /*e8e0*/  IADD3 R5, P0, RZ, -R11, RZ ;  /* 0x8000000bff057210 */ /* 0x000fe20007f1e0ff */
[----:B---3--:R-:W-:Y:S01]  /*e8f0*/  IMAD.MOV R15, RZ, RZ, -R15 ;  /* 0x000000ffff0f7224 */ /* 0x008fe200078e0a0f */
[----:B------:R-:W-:Y:S01]  /*e900*/  ULDC UR6, c[0x0][0x154] ;  /* 0x0000550000067ab9 */ /* 0x000fe20000000800 */
[----:B------:R-:W-:Y:S02]  /*e910*/  IMAD.MOV.U32 R7, RZ, RZ, 0x1 ;  /* 0x00000001ff077424 */ /* 0x000fe400078e00ff */
[----:B------:R-:W2:Y:S01]  /*e920*/  LDC R4, c[0x0][0x618] ;  /* 0x00018600ff047b82 */ /* 0x000ea20000000800 */
[----:B------:R-:W-:-:S02]  /*e930*/  IMAD.X R3, RZ, RZ, ~R0, P0 ;  /* 0x000000ffff037224 */ /* 0x000fc400000e0e00 */
[----:B------:R-:W-:Y:S02]  /*e940*/  IMAD R17, R17, R15, R14 ;  /* 0x0000000f11117224 */ /* 0x000fe400078e020e */
[-C--:B------:R-:W-:Y:S02]  /*e950*/  IMAD R0, R3, R12.reuse, RZ ;  /* 0x0000000c03007224 */ /* 0x080fe400078e02ff */
[----:B------:R-:W-:Y:S01]  /*e960*/  IMAD.MOV.U32 R3, RZ, RZ, R22 ;  /* 0x000000ffff037224 */ /* 0x000fe200078e0016 */
[----:B------:R-:W3:Y:S01]  /*e970*/  LDC R6, c[0x0][0x608] ;  /* 0x00018200ff067b82 */ /* 0x000ee20000000800 */
[----:B------:R-:W-:-:S04]  /*e980*/  IMAD.WIDE.U32 R2, R5, R12, R2 ;  /* 0x0000000c05027225 */ /* 0x000fc800078e0002 */
[----:B------:R-:W-:-:S03]  /*e990*/  IMAD R5, R5, R13, R0 ;  /* 0x0000000d05057224 */ /* 0x000fc600078e0200 */
[----:B------:R-:W5:Y:S01]  /*e9a0*/  LDC R18, c[0x0][0x658] ;  /* 0x00019600ff127b82 */ /* 0x000f620000000800 */
[----:B------:R-:W-:Y:S01]  /*e9b0*/  I2FP.F32.U32 R0, R16 ;  /* 0x0000001000007245 */ /* 0x000fe20000201000 */
[----:B------:R-:W-:Y:S01]  /*e9c0*/  IMAD.IADD R3, R3, 0x1, R5 ;  /* 0x0000000103037824 */ /* 0x000fe200078e0205 */
[----:B0-----:R-:W-:Y:S01]  /*e9d0*/  ISETP.NE.U32.AND P0, PT, R20, RZ, PT ;  /* 0x000000ff1400720c */ /* 0x001fe20003f05070 */
[----:B------:R-:W-:Y:S02]  /*e9e0*/  IMAD.MOV.U32 R5, RZ, RZ, -0x1 ;  /* 0xffffffffff057424 */ /* 0x000fe400078e00ff */
[----:B------:R-:W-:Y:S02]  /*e9f0*/  FMUL R0, R0, UR6 ;  /* 0x0000000600007c20 */ /* 0x000fe40008400000 */
[----:B------:R-:W0:Y:S01]  /*ea00*/  LDC R15, c[0x0][0x148] ;  /* 0x00005200ff0f7b82 */ /* 0x000e220000000800 */
[----:B--2---:R-:W-:Y:S01]  /*ea10*/  SHF.R.U64 R10, R2, R4, R3 ;  /* 0x00000004020a7219 */ /* 0x004fe20000001203 */
[----:B------:R2:W0:Y:S01]  /*ea20*/  F2I.U32.TRUNC.NTZ R13, R0 ;  /* 0x00000000000d7305 */ /* 0x000422000020f000 */
[----:B------:R-:W-:-:S02]  /*ea30*/  ISETP.NE.AND.EX P0, PT, R21, RZ, PT, P0 ;  /* 0x000000ff1500720c */ /* 0x000fc40003f05300 */
[----:B------:R-:W-:-:S03]  /*ea40*/  SHF.R.U32.HI R3, RZ, R4, R3 ;  /* 0x00000004ff037219 */ /* 0x000fc60000011603 */
[----:B------:R-:W0:Y:S01]  /*ea50*/  LDC R14, c[0x0][0x600] ;  /* 0x00018000ff0e7b82 */ /* 0x000e220000000800 */
[-CC-:B---3--:R-:W-:Y:S02]  /*ea60*/  SHF.R.U64 R8, R10, R6.reuse, R3.reuse ;  /* 0x000000060a087219 */ /* 0x188fe40000001203 */
[----:B------:R-:W-:-:S05]  /*ea70*/  SHF.R.U32.HI R3, RZ, R6, R3 ;  /* 0x00000006ff037219 */ /* 0x000fca0000011603 */
[----:B------:R-:W3:Y:S01]  /*ea80*/  LDC R22, c[0x0][0x648] ;  /* 0x00019200ff167b82 */ /* 0x000ee20000000800 */
[-CC-:B-----5:R-:W-:Y:S02]  /*ea90*/  SHF.R.U64 R12, R8, R18.reuse, R3.reuse ;  /* 0x00000012080c7219 */ /* 0x1a0fe40000001203 */
[-C--:B------:R-:W-:Y:S02]  /*eaa0*/  SHF.L.U32 R5, R5, R18.reuse, RZ ;  /* 0x0000001205057219 */ /* 0x080fe400000006ff */
[-C--:B------:R-:W-:Y:S01]  /*eab0*/  SHF.R.U32.HI R3, RZ, R18.reuse, R3 ;  /* 0x00000012ff037219 */ /* 0x080fe20000011603 */
[----:B------:R-:W-:Y:S01]  /*eac0*/  IMAD.MOV.U32 R2, RZ, RZ, R12 ;  /* 0x000000ffff027224 */ /* 0x000fe200078e000c */
[----:B------:R-:W-:Y:S01]  /*ead0*/  SHF.L.U32 R18, R7, R18, RZ ;  /* 0x0000001207127219 */ /* 0x000fe200000006ff */
[----:B------:R-:W0:Y:S01]  /*eae0*/  LDC R23, c[0x0][0x638] ;  /* 0x00018e00ff177b82 */ /* 0x000e220000000800 */
[----:B------:R-:W-:-:S07]  /*eaf0*/  LOP3.LUT R19, RZ, R5, RZ, 0x33, !PT ;  /* 0x00000005ff137212 */ /* 0x000fce00078e33ff */
[----:B------:R-:W0:Y:S01]  /*eb00*/  LDC R24, c[0x0][0x610] ;  /* 0x00018400ff187b82 */ /* 0x000e220000000800 */
[----:B--2---:R-:W-:Y:S05]  /*eb10*/  @!P0 BRA `(.L_x_296) ;  /* 0x0000000000288947 */ /* 0x004fea0003800000 */
        /* <DEDUP_REMOVED lines=10> */
.L_x_296:
[----:B---3--:R-:W-:Y:S01]  /*ebc0*/  SHF.R.U64 R0, R2, R22, R3 ;  /* 0x0000001602007219 */ /* 0x008fe20000001203 */
[----:B0-----:R-:W-:Y:S01]  /*ebd0*/  VIADD R7, R14, 0xffffffff ;  /* 0xffffffff0e077836 */ /* 0x001fe20000000000 */
[----:B------:R-:W-:Y:S01]  /*ebe0*/  LOP3.LUT R5, R8, R19, RZ, 0xc0, !PT ;  /* 0x0000001308057212 */ /* 0x000fe200078ec0ff */
[----:B------:R-:W-:Y:S02]  /*ebf0*/  IMAD.MOV R13, RZ, RZ, -R13 ;  /* 0x000000ffff0d7224 */ /* 0x000fe400078e0a0d */
[----:B------:R-:W-:Y:S02]  /*ec00*/  IMAD.MOV R3, RZ, RZ, -R0 ;  /* 0x000000ffff037224 */ /* 0x000fe400078e0a00 */
[----:B------:R-:W-:Y:S01]  /*ec10*/  IMAD R2, R18, R0, R5 ;  /* 0x0000000012027224 */ /* 0x000fe200078e0205 */
[----:B------:R-:W-:Y:S01]  /*ec20*/  LOP3.LUT R5, R10, R7, RZ, 0xc0, !PT ;  /* 0x000000070a057212 */ /* 0x000fe200078ec0ff */
[----:B------:R-:W-:Y:S02]  /*ec30*/  @P2 IMAD R17, R15, R13, R16 ;  /* 0x0000000d0f112224 */ /* 0x000fe400078e0210 */
[----:B------:R-:W-:-:S02]  /*ec40*/  IMAD R0, R3, R23, R12 ;  /* 0x0000001703007224 */ /* 0x000fc400078e020c */
[----:B------:R-:W-:Y:S02]  /*ec50*/  IMAD.MOV.U32 R4, RZ, RZ, 0x1 ;  /* 0x00000001ff047424 */ /* 0x000fe400078e00ff */
[----:B------:R-:W-:Y:S02]  /*ec60*/  IMAD R2, R2, R24, R17 ;  /* 0x0000001802027224 */ /* 0x000fe400078e0211 */
[----:B------:R-:W-:Y:S01]  /*ec70*/  IMAD R3, R0, R14, R5 ;  /* 0x0000000e00037224 */ /* 0x000fe200078e0205 */
[----:B------:R-:W-:-:S04]  /*ec80*/  PRMT R0, R4, 0x7610, R0 ;  /* 0x0000761004007816 */ /* 0x000fc80000000000 */
[----:B------:R-:W-:Y:S02]  /*ec90*/  SEL R4, R3, R2, !P2 ;  /* 0x0000000203047207 */ /* 0x000fe40005000000 */
[----:B------:R-:W-:-:S03]  /*eca0*/  SEL R2, R2, R3, !P2 ;  /* 0x0000000302027207 */ /* 0x000fc60005000000 */
[----:B------:R2:W-:Y:S04]  /*ecb0*/  STL [R1+0x88], R4 ;  /* 0x0000880401007387 */ /* 0x0005e80000100800 */
[----:B------:R2:W-:Y:S04]  /*ecc0*/  STL [R1+0x78], R11 ;  /* 0x0000780b01007387 */ /* 0x0005e80000100800 */
[----:B------:R2:W-:Y:S02]  /*ecd0*/  STL [R1+0x84], R2 ;  /* 0x0000840201007387 */ /* 0x0005e40000100800 */
.L_x_294:
[----:B------:R-:W-:Y:S01]  /*ece0*/  LOP3.LUT P0, RZ, R0, 0xff, RZ, 0xc0, !PT ;  /* 0x000000ff00ff7812 */ /* 0x000fe2000780c0ff */
[----:B------:R-:W-:-:S12]  /*ecf0*/  ULOP3.LUT UR30, UR30, 0x1, URZ, 0x3c, !UPT ;  /* 0x000000011e1e7892 */ /* 0x000fd8000f8e3c3f */
[----:B------:R-:W-:Y:S05]  /*ed00*/  @P0 BRA `(.L_x_297) ;  /* 0xffffff2800100947 */ /* 0x000fea000383ffff */
[----:B------:R-:W-:Y:S05]  /*ed10*/  EXIT ;  /* 0x000000000000794d */ /* 0x000fea0003800000 */
.L_x_13:
[----:B------:R-:W-:-:S08]  /*ed20*/  ISETP.NE.AND P0, PT, RZ, UR6, PT ;  /* 0x00000006ff007c0c */ /* 0x000fd0000bf05270 */
[----:B0123--:R-:W0:-:S00]  /*ed30*/  USETMAXREG.DEALLOC.CTAPOOL 0x28 ;  /* 0x00000028000079c8 */ /* 0x00fe0000080e0500 */
[----:B------:R-:W-:Y:S05]  /*ed40*/  @P0 EXIT ;  /* 0x000000000000094d */ /* 0x000fea0003800000 */
[----:B0-----:R-:W-:Y:S01]  /*ed50*/  LOP3.LUT P0, RZ, R0, 0xff, RZ, 0xc0, !PT ;  /* 0x000000ff00ff7812 */ /* 0x001fe2000780c0ff */
[----:B------:R-:W-:Y:S02]  /*ed60*/  IMAD.MOV.U32 R0, RZ, RZ, 0x1 ;  /* 0x00000001ff007424 */ /* 0x000fe400078e00ff */
[----:B------:R-:W-:-:S10]  /*ed70*/  IMAD.MOV.U32 R8, RZ, RZ, RZ ;  /* 0x000000ffff087224 */ /* 0x000fd400078e00ff */
[----:B------:R-:W-:Y:S05]  /*ed80*/  @!P0 BRA `(.L_x_298) ;  /* 0x0000000c00408947 */ /* 0x000fea0003800000 */
[----:B------:R-:W-:Y:S01]  /*ed90*/  LOP3.LUT P0, RZ, R2, 0x1f, RZ, 0xc0, !PT ;  /* 0x0000001f02ff7812 */ /* 0x000fe2000780c0ff */
[----:B------:R-:W-:Y:S01]  /*eda0*/  ULDC UR5, c[0x0][0x658] ;  /* 0x0001960000057ab9 */ /* 0x000fe20000000800 */
[----:B------:R-:W-:Y:S01]  /*edb0*/  UMOV UR6, 0xffffffff ;  /* 0xffffffff00067882 */ /* 0x000fe20000000000 */
[----:B------:R-:W-:Y:S01]  /*edc0*/  BSSY B0, `(.L_x_298) ;  /* 0x00000cc000007945 */ /* 0x000fe20003800000 */
[----:B------:R-:W-:Y:S01]  /*edd0*/  USHF.L.U32 UR6, UR6, UR5, URZ ;  /* 0x0000000506067299 */ /* 0x000fe2000800063f */
[C---:B------:R-:W-:Y:S01]  /*ede0*/  ISETP.NE.AND P3, PT, R3.reuse, RZ, PT ;  /* 0x000000ff0300720c */ /* 0x040fe20003f65270 */
[----:B------:R-:W-:Y:S01]  /*edf0*/  IMAD.MOV.U32 R9, RZ, RZ, 0x1 ;  /* 0x00000001ff097424 */ /* 0x000fe200078e00ff */
[----:B------:R-:W-:Y:S01]  /*ee00*/  ISETP.NE.OR P0, PT, R3, RZ, !P0 ;  /* 0x000000ff0300720c */ /* 0x000fe20004705670 */
[----:B------:R-:W-:Y:S01]  /*ee10*/  IMAD.MOV.U32 R0, RZ, RZ, 0x1 ;  /* 0x00000001ff007424 */ /* 0x000fe200078e00ff */
[----:B------:R-:W-:Y:S01]  /*ee20*/  ULDC UR4, c[0x0][0x600] ;  /* 0x0001800000047ab9 */ /* 0x000fe20000000800 */
[----:B------:R-:W-:Y:S01]  /*ee30*/  IMAD.MOV.U32 R8, RZ, RZ, RZ ;  /* 0x000000ffff087224 */ /* 0x000fe200078e00ff */
[----:B------:R-:W-:Y:S01]  /*ee40*/  UMOV UR7, 0x1 ;  /* 0x0000000100077882 */ /* 0x000fe20000000000 */
[----:B------:R-:W-:-:S02]  /*ee50*/  UIADD3 UR26, UR14, 0x1, URZ ;  /* 0x000000010e1a7890 */ /* 0x000fc4000fffe03f */
[----:B------:R-:W-:Y:S02]  /*ee60*/  ULOP3.LUT UR27, UR13, 0x2, URZ, 0xfc, !UPT ;  /* 0x000000020d1b7892 */ /* 0x000fe4000f8efc3f */
[----:B------:R-:W-:Y:S02]  /*ee70*/  UIADD3 UR18, UR4, -0x1, URZ ;  /* 0xffffffff04127890 */ /* 0x000fe4000fffe03f */
[----:B------:R-:W-:Y:S02]  /*ee80*/  USHF.L.U32 UR22, UR7, UR5, URZ ;  /* 0x0000000507167299 */ /* 0x000fe4000800063f */
[----:B------:R-:W-:Y:S01]  /*ee90*/  ULOP3.LUT UR19, URZ, UR6, URZ, 0x33, !UPT ;  /* 0x000000063f137292 */ /* 0x000fe2000f8e333f */
[----:B------:R-:W-:-:S11]  /*eea0*/  ULDC.64 UR24, c[0x0][0x198] ;  /* 0x0000660000187ab9 */ /* 0x000fd60000000a00 */
.L_x_310:
[----:B------:R-:W-:-:S03]  /*eeb0*/  UMOV UR4, 0xffffffff ;  /* 0xffffffff00047882 */ /* 0x000fc60000000000 */
[----:B01----:R-:W-:Y:S05]  /*eec0*/  BRA.DIV UR4, `(.L_x_299) ;  /* 0x0000001204407947 */ /* 0x003fea000b800000 */
[----:B------:R-:W-:-:S13]  /*eed0*/  ELECT P1, URZ, PT ;  /* 0x00000000003f782f */ /* 0x000fda0003820000 */
.L_x_324:
[----:B------:R-:W0:Y:S01]  /*eee0*/  LDC R2, c[0x0][0x28c] ;  /* 0x0000a300ff027b82 */ /* 0x000e220000000800 */
[----:B------:R-:W-:Y:S01]  /*eef0*/  BSSY B1, `(.L_x_300) ;  /* 0x000003b000017945 */ /* 0x000fe20003800000 */
[----:B0-----:R-:W-:-:S13]  /*ef00*/  ISETP.LT.OR P1, PT, R2, 0x1, !P1 ;  /* 0x000000010200780c */ /* 0x001fda0004f21670 */
[----:B------:R-:W-:Y:S05]  /*ef10*/  @P1 BRA `(.L_x_301) ;  /* 0x0000000000e01947 */ /* 0x000fea0003800000 */
[----:B------:R-:W2:Y:S04]  /*ef20*/  LDL.LU R4, [R1+0x88] ;  /* 0x0000880001047983 */ /* 0x000ea80000300800 */
[----:B------:R-:W3:Y:S01]  /*ef30*/  LDL.LU R3, [R1+0x84] ;  /* 0x0000840001037983 */ /* 0x000ee20000300800 */
[----:B------:R-:W-:Y:S02]  /*ef40*/  IMAD.MOV.U32 R12, RZ, RZ, RZ ;  /* 0x000000ffff0c7224 */ /* 0x000fe400078e00ff */
[----:B------:R-:W-:Y:S02]  /*ef50*/  IMAD.U32 R13, RZ, RZ, UR26 ;  /* 0x0000001aff0d7e24 */ /* 0x000fe4000f8e00ff */
[----:B------:R-:W-:Y:S02]  /*ef60*/  IMAD.MOV.U32 R2, RZ, RZ, R0 ;  /* 0x000000ffff027224 */ /* 0x000fe400078e0000 */
[----:B--2---:R-:W-:-:S02]  /*ef70*/  IMAD.SHL.U32 R6, R4, 0x100, RZ ;  /* 0x0000010004067824 */ /* 0x004fc400078e00ff */
[----:B---3--:R-:W-:Y:S02]  /*ef80*/  IMAD.SHL.U32 R7, R3, 0x40, RZ ;  /* 0x0000004003077824 */ /* 0x008fe400078e00ff */
[----:B------:R-:W-:-:S07]  /*ef90*/  IMAD.MOV.U32 R3, RZ, RZ, R8 ;  /* 0x000000ffff037224 */ /* 0x000fce00078e0008 */
.L_x_305:
[----:B------:R-:W0:Y:S01]  /*efa0*/  S2R R5, SR_CgaCtaId ;  /* 0x0000000000057919 */ /* 0x000e220000008800 */
[----:B------:R-:W-:-:S04]  /*efb0*/  MOV R4, 0x400 ;  /* 0x0000040000047802 */ /* 0x000fc80000000f00 */
[----:B0-----:R-:W-:Y:S02]  /*efc0*/  LEA R10, R5, R4, 0x18 ;  /* 0x00000004050a7211 */ /* 0x001fe400078ec0ff */
[----:B------:R-:W-:Y:S01]  /*efd0*/  SHF.L.U32 R4, R2, 0x1f, RZ ;  /* 0x0000001f02047819 */ /* 0x000fe200000006ff */
[----:B------:R-:W0:Y:S02]  /*efe0*/  @!P3 LDC R5, c[0x0][0x500] ;  /* 0x00014000ff05bb82 */ /* 0x000e240000000800 */
[----:B------:R-:W-:-:S04]  /*eff0*/  IMAD R11, R3, 0x8, R10 ;  /* 0x00000008030b7824 */ /* 0x000fc800078e020a */
[----:B------:R-:W1:Y:S02]  /*f000*/  SYNCS.PHASECHK.TRANS64.TRYWAIT P1, [R11+URZ+0x28], R4 ;  /* 0x000028040b0075a7 */ /* 0x000e64000802017f */
[----:B-1----:R-:W-:Y:S05]  /*f010*/  @!P1 BRA `(.L_x_302) ;  /* 0x00000010000c9947 */ /* 0x002fea0003800000 */
.L_x_325:
[----:B------:R-:W-:Y:S01]  /*f020*/  UPRMT UR4, UR27, 0x9910, URZ ;  /* 0x000099101b047896 */ /* 0x000fe2000800003f */
[----:B0-----:R0:W-:Y:S03]  /*f030*/  @!P3 SYNCS.ARRIVE.TRANS64 RZ, [R11+URZ], R5 ;  /* 0x000000050bffb9a7 */ /* 0x0011e6000800003f */
[----:B------:R-:W-:-:S06]  /*f040*/  UISETP.NE.AND UP0, UPT, UR4, 0x2, UPT ;  /* 0x000000020400788c */ /* 0x000fcc000bf05270 */
[----:B------:R-:W-:-:S13]  /*f050*/  PLOP3.LUT P1, PT, PT, PT, UP0, 0x80, 0x0 ;  /* 0x000000000000781c */ /* 0x000fda0003f2f008 */
[----:B0-----:R-:W-:Y:S05]  /*f060*/  @P1 BRA `(.L_x_303) ;  /* 0x0000000000041947 */ /* 0x001fea0003800000 */
[----:B------:R-:W-:Y:S01]  /*f070*/  BPT.TRAP 0x1 ;  /* 0x000000040000795c */ /* 0x000fe20000300000 */
.L_x_303:
[----:B------:R-:W-:Y:S05]  /*f080*/  @P0 BRA `(.L_x_304) ;  /* 0x0000000000040947 */ /* 0x000fea0003800000 */
[----:B------:R-:W-:Y:S01]  /*f090*/  BPT.TRAP 0x1 ;  /* 0x000000040000795c */ /* 0x000fe20000300000 */
.L_x_304:
[----:B------:R-:W2:Y:S01]  /*f0a0*/  LDL R5, [R1+0x78] ;  /* 0x0000780001057983 */ /* 0x000ea20000100800 */
[--C-:B-1----:R-:W-:Y:S01]  /*f0b0*/  IMAD R4, R3, 0x800, R10.reuse ;  /* 0x0000080003047824 */ /* 0x102fe200078e020a */
[----:B------:R-:W-:Y:S01]  /*f0c0*/  R2UR UR9, R11 ;  /* 0x000000000b0972ca */ /* 0x000fe200000e0000 */
[----:B------:R-:W-:Y:S01]  /*f0d0*/  IMAD R10, R3, 0x2000, R10 ;  /* 0x00002000030a7824 */ /* 0x000fe200078e020a */
[----:B------:R-:W-:Y:S01]  /*f0e0*/  UIADD3 UR4, UP0, UR24, 0xf0, URZ ;  /* 0x000000f018047890 */ /* 0x000fe2000ff1e03f */
[----:B------:R-:W-:Y:S01]  /*f0f0*/  VIADD R13, R13, 0xffffffff ;  /* 0xffffffff0d0d7836 */ /* 0x000fe20000000000 */
[----:B------:R-:W-:Y:S01]  /*f100*/  R2UR UR5, R4 ;  /* 0x00000000040572ca */ /* 0x000fe200000e0000 */
[----:B------:R-:W-:Y:S01]  /*f110*/  UIADD3 UR28, UP1, UR24, 0x1f0, URZ ;  /* 0x000001f0181c7890 */ /* 0x000fe2000ff3e03f */
[----:B------:R-:W-:Y:S01]  /*f120*/  R2UR UR8, R10 ;  /* 0x000000000a0872ca */ /* 0x000fe200000e0000 */
[----:B------:R-:W-:Y:S01]  /*f130*/  VIADD R3, R3, 0x1 ;  /* 0x0000000103037836 */ /* 0x000fe20000000000 */
[----:B------:R-:W-:Y:S01]  /*f140*/  R2UR UR11, R7 ;  /* 0x00000000070b72ca */ /* 0x000fe200000e0000 */
[----:B------:R-:W-:Y:S01]  /*f150*/  UIADD3.X UR29, URZ, UR25, URZ, UP1, !UPT ;  /* 0x000000193f1d7290 */ /* 0x000fe20008ffe43f */
[----:B------:R-:W-:Y:S01]  /*f160*/  R2UR UR10, R12 ;  /* 0x000000000c0a72ca */ /* 0x000fe200000e0000 */
[----:B------:R-:W-:Y:S01]  /*f170*/  UMOV UR6, 0x0 ;  /* 0x0000000000067882 */ /* 0x000fe20000000000 */
[----:B------:R-:W-:Y:S01]  /*f180*/  R2UR UR23, R6 ;  /* 0x00000000061772ca */ /* 0x000fe200000e0000 */
[----:B------:R-:W-:Y:S01]  /*f190*/  UMOV UR7, 0x10000000 ;  /* 0x1000000000077882 */ /* 0x000fe20000000000 */
[----:B------:R-:W-:Y:S01]  /*f1a0*/  ISETP.GT.AND P4, PT, R13, 0x1, PT ;  /* 0x000000010d00780c */ /* 0x000fe20003f84270 */
[----:B------:R-:W-:Y:S01]  /*f1b0*/  VIADD R12, R12, 0x20 ;  /* 0x000000200c0c7836 */ /* 0x000fe20000000000 */
[----:B------:R-:W-:Y:S01]  /*f1c0*/  ISETP.NE.AND P1, PT, R3, 0x5, PT ;  /* 0x000000050300780c */ /* 0x000fe20003f25270 */
[----:B------:R-:W-:-:S02]  /*f1d0*/  UIADD3 UR16, UR5, 0x180, URZ ;  /* 0x0000018005107890 */ /* 0x000fc4000fffe03f */
[----:B------:R-:W-:Y:S01]  /*f1e0*/  UIADD3.X UR5, URZ, UR25, URZ, UP0, !UPT ;  /* 0x000000193f057290 */ /* 0x000fe200087fe43f */
[----:B------:R-:W-:Y:S01]  /*f1f0*/  SEL R3, R3, RZ, P1 ;  /* 0x000000ff03037207 */ /* 0x000fe20000800000 */
[----:B------:R-:W-:-:S03]  /*f200*/  UIADD3 UR17, UR8, 0x2980, URZ ;  /* 0x0000298008117890 */ /* 0x000fc6000fffe03f */
[----:B------:R-:W-:Y:S01]  /*f210*/  UMOV UR8, UR16 ;  /* 0x0000001000087c82 */ /* 0x000fe20008000000 */
[----:B--2---:R-:W-:Y:S02]  /*f220*/  R2UR UR12, R5 ;  /* 0x00000000050c72ca */ /* 0x004fe400000e0000 */
[----:B------:R-:W-:-:S04]  /*f230*/  SEL R5, RZ, 0x1, P1 ;  /* 0x00000001ff057807 */ /* 0x000fc80000800000 */
[----:B------:R-:W-:-:S07]  /*f240*/  LOP3.LUT R2, R2, R5, RZ, 0x3c, !PT ;  /* 0x0000000502027212 */ /* 0x000fce00078e3cff */
[----:B------:R0:W-:Y:S02]  /*f250*/  UTMALDG.3D [UR8], [UR4], desc[UR6] ;  /* 0x00000608040075b4 */ /* 0x0001e40008011000 */
[----:B0-----:R-:W-:Y:S01]  /*f260*/  UMOV UR8, UR17 ;  /* 0x0000001100087c82 */ /* 0x001fe20008000000 */
[----:B------:R-:W-:Y:S02]  /*f270*/  UMOV UR11, UR23 ;  /* 0x00000017000b7c82 */ /* 0x000fe40008000000 */
[----:B------:R0:W-:Y:S02]  /*f280*/  UTMALDG.3D [UR8], [UR28], desc[UR6] ;  /* 0x000006081c0075b4 */ /* 0x0001e40008011000 */
[----:B0-----:R-:W-:Y:S05]  /*f290*/  @P4 BRA `(.L_x_305) ;  /* 0xfffffffc00404947 */ /* 0x001fea000383ffff */
.L_x_301:
[----:B------:R-:W-:Y:S05]  /*f2a0*/  BSYNC B1 ;  /* 0x0000000000017941 */ /* 0x000fea0003800000 */
.L_x_300:
[----:B------:R-:W2:Y:S01]  /*f2b0*/  LDL.LU R15, [R1+0x7c] ;  /* 0x00007c00010f7983 */ /* 0x000ea20000300800 */
[----:B------:R-:W-:Y:S01]  /*f2c0*/  LOP3.LUT P5, RZ, R9, 0xff, RZ, 0xc0, !PT ;  /* 0x000000ff09ff7812 */ /* 0x000fe200078ac0ff */
[----:B------:R-:W-:Y:S01]  /*f2d0*/  VIADD R8, R8, UR14 ;  /* 0x0000000e08087c36 */ /* 0x000fe20008000000 */
[----:B------:R-:W-:Y:S01]  /*f2e0*/  UISETP.GE.U32.AND UP0, UPT, UR14, 0x5, UPT ;  /* 0x000000050e00788c */ /* 0x000fe2000bf06070 */
[----:B------:R-:W3:Y:S01]  /*f2f0*/  LDL.LU R14, [R1+0x80] ;  /* 0x00008000010e7983 */ /* 0x000ee20000300800 */
[----:B------:R-:W-:Y:S01]  /*f300*/  IMAD.U32 R5, RZ, RZ, UR14 ;  /* 0x0000000eff057e24 */ /* 0x000fe2000f8e00ff */
[----:B------:R-:W-:Y:S01]  /*f310*/  ULDC.64 UR4, c[0x0][0x650] ;  /* 0x0001940000047ab9 */ /* 0x000fe20000000a00 */
[----:B------:R-:W-:Y:S01]  /*f320*/  ISETP.GT.U32.AND P1, PT, R8, 0x4, PT ;  /* 0x000000040800780c */ /* 0x000fe20003f24070 */
[----:B------:R-:W-:Y:S01]  /*f330*/  BSSY B1, `(.L_x_306) ;  /* 0x0000072000017945 */ /* 0x000fe20003800000 */
[----:B------:R-:W-:Y:S02]  /*f340*/  PLOP3.LUT P4, PT, PT, PT, UP0, 0x80, 0x0 ;  /* 0x000000000000781c */ /* 0x000fe40003f8f008 */
[----:B------:R-:W-:-:S02]  /*f350*/  ISETP.LT.U32.AND P1, PT, R5, 0x5, P1 ;  /* 0x000000050500780c */ /* 0x000fc40000f21070 */
[----:B------:R-:W-:Y:S01]  /*f360*/  PRMT R9, RZ, 0x7610, R9 ;  /* 0x00007610ff097816 */ /* 0x000fe20000000009 */
[----:B------:R-:W0:Y:S01]  /*f370*/  @P5 S2R R3, SR_CgaCtaId ;  /* 0x0000000000035919 */ /* 0x000e220000008800 */
[----:B------:R-:W-:-:S04]  /*f380*/  @P5 MOV R2, 0x400 ;  /* 0x0000040000025802 */ /* 0x000fc80000000f00 */
[----:B0-----:R-:W-:Y:S01]  /*f390*/  @P5 LEA R4, R3, R2, 0x18 ;  /* 0x0000000203045211 */ /* 0x001fe200078ec0ff */
[----:B------:R-:W-:-:S03]  /*f3a0*/  IMAD.WIDE.U32 R2, R8, -0x33333333, RZ ;  /* 0xcccccccd08027825 */ /* 0x000fc600078e00ff */
[----:B------:R0:W-:Y:S02]  /*f3b0*/  @P5 SYNCS.ARRIVE.TRANS64.A1T0 RZ, [R4+URZ+0x88], RZ ;  /* 0x000088ff04ff59a7 */ /* 0x0001e4000810003f */
[----:B------:R-:W-:Y:S02]  /*f3c0*/  SHF.R.U32.HI R5, RZ, 0x2, R3 ;  /* 0x00000002ff057819 */ /* 0x000fe40000011603 */
[----:B------:R-:W-:Y:S02]  /*f3d0*/  SEL R3, RZ, 0x1, !P1 ;  /* 0x00000001ff037807 */ /* 0x000fe40004800000 */
[----:B------:R-:W-:Y:S01]  /*f3e0*/  PRMT R2, RZ, 0x7610, R2 ;  /* 0x00007610ff027816 */ /* 0x000fe20000000002 */
[----:B------:R-:W-:Y:S01]  /*f3f0*/  IMAD R8, R5, -0x5, R8 ;  /* 0xfffffffb05087824 */ /* 0x000fe200078e0208 */
[----:B------:R-:W-:Y:S01]  /*f400*/  LOP3.LUT R0, R0, R3, RZ, 0x3c, !PT ;  /* 0x0000000300007212 */ /* 0x000fe200078e3cff */
[----:B0-----:R-:W-:Y:S02]  /*f410*/  IMAD.MOV.U32 R4, RZ, RZ, -0x1 ;  /* 0xffffffffff047424 */ /* 0x001fe400078e00ff */
[----:B------:R-:W-:Y:S01]  /*f420*/  IMAD.MOV.U32 R3, RZ, RZ, -0x1 ;  /* 0xffffffffff037424 */ /* 0x000fe200078e00ff */
[----:B------:R-:W-:Y:S01]  /*f430*/  @P4 LOP3.LUT R0, R0, 0x1, R5, 0x78, !PT ;  /* 0x0000000100004812 */ /* 0x000fe200078e7805 */
[----:B------:R-:W-:Y:S01]  /*f440*/  IMAD.MOV.U32 R5, RZ, RZ, -0x1 ;  /* 0xffffffffff057424 */ /* 0x000fe200078e00ff */
[----:B---3--:R-:W-:-:S04]  /*f450*/  IADD3 R14, P5, R14, UR20, RZ ;  /* 0x000000140e0e7c10 */ /* 0x008fc8000ffbe0ff */
[----:B--2---:R-:W-:Y:S01]  /*f460*/  IADD3.X R15, R15, UR15, RZ, P5, !PT ;  /* 0x0000000f0f0f7c10 */ /* 0x004fe2000affe4ff */
[----:B------:R0:W-:Y:S01]  /*f470*/  STL [R1+0x80], R14 ;  /* 0x0000800e01007387 */ /* 0x0001e20000100800 */
[----:B------:R-:W-:-:S03]  /*f480*/  ISETP.GE.U32.AND P1, PT, R14, UR4, PT ;  /* 0x000000040e007c0c */ /* 0x000fc6000bf26070 */
[----:B------:R0:W-:Y:S01]  /*f490*/  STL [R1+0x7c], R15 ;  /* 0x00007c0f01007387 */ /* 0x0001e20000100800 */
[----:B------:R-:W-:-:S03]  /*f4a0*/  ISETP.GE.U32.AND.EX P1, PT, R15, UR5, PT, P1 ;  /* 0x000000050f007c0c */ /* 0x000fc6000bf26110 */
[----:B------:R0:W-:Y:S04]  /*f4b0*/  STL [R1+0x84], R5 ;  /* 0x0000840501007387 */ /* 0x0001e80000100800 */
[----:B------:R0:W-:Y:S04]  /*f4c0*/  STL [R1+0x88], R4 ;  /* 0x0000880401007387 */ /* 0x0001e80000100800 */
[----:B------:R0:W-:Y:S02]  /*f4d0*/  STL [R1+0x78], R3 ;  /* 0x0000780301007387 */ /* 0x0001e40000100800 */
[----:B------:R-:W-:Y:S05]  /*f4e0*/  @P1 BRA `(.L_x_307) ;  /* 0x0000000400581947 */ /* 0x000fea0003800000 */
[----:B------:R-:W-:Y:S01]  /*f4f0*/  ULDC.64 UR4, c[0x0][0x628] ;  /* 0x00018a0000047ab9 */ /* 0x000fe20000000a00 */
[----:B------:R-:W1:Y:S01]  /*f500*/  S2R R12, SR_CTAID.X ;  /* 0x00000000000c7919 */ /* 0x000e620000002500 */
[----:B------:R-:W-:Y:S01]  /*f510*/  ISETP.NE.U32.AND P1, PT, RZ, UR4, PT ;  /* 0x00000004ff007c0c */ /* 0x000fe2000bf25070 */
[----:B------:R-:W-:Y:S01]  /*f520*/  ULDC UR7, c[0x0][0x630] ;  /* 0x00018c0000077ab9 */ /* 0x000fe20000000800 */
[----:B------:R-:W-:Y:S01]  /*f530*/  IMAD.MOV.U32 R2, RZ, RZ, R14 ;  /* 0x000000ffff027224 */ /* 0x000fe200078e000e */
[----:B------:R-:W2:Y:S01]  /*f540*/  S2R R10, SR_CTAID.Y ;  /* 0x00000000000a7919 */ /* 0x000ea20000002600 */
[----:B------:R-:W-:Y:S01]  /*f550*/  ISETP.NE.AND.EX P1, PT, RZ, UR5, PT, P1 ;  /* 0x00000005ff007c0c */ /* 0x000fe2000bf25310 */
[----:B0-----:R-:W-:-:S12]  /*f560*/  IMAD.MOV.U32 R3, RZ, RZ, R15 ;  /* 0x000000ffff037224 */ /* 0x001fd800078e000f */
[----:B------:R-:W-:Y:S05]  /*f570*/  @!P1 BRA `(.L_x_308) ;  /* 0x0000000000289947 */ /* 0x000fea0003800000 */
[----:B------:R-:W-:Y:S02]  /*f580*/  ULDC UR6, c[0x0][0x634] ;  /* 0x00018d0000067ab9 */ /* 0x000fe40000000800 */
[----:B------:R-:W-:-:S05]  /*f590*/  IADD3 R7, P1, R14, UR6, RZ ;  /* 0x000000060e077c10 */ /* 0x000fca000ff3e0ff */
[----:B------:R-:W-:-:S04]  /*f5a0*/  IMAD.X R11, RZ, RZ, R15, P1 ;  /* 0x000000ffff0b7224 */ /* 0x000fc800008e060f */
[----:B------:R-:W-:-:S04]  /*f5b0*/  IMAD.WIDE.U32 R4, R11, UR4, RZ ;  /* 0x000000040b047c25 */ /* 0x000fc8000f8e00ff */
[----:B------:R-:W-:-:S04]  /*f5c0*/  IMAD.WIDE.U32 R4, P1, R7, UR5, R4 ;  /* 0x0000000507047c25 */ /* 0x000fc8000f820004 */
[----:B------:R-:W-:-:S04]  /*f5d0*/  IMAD.WIDE.U32 R6, R7, UR4, RZ ;  /* 0x0000000407067c25 */ /* 0x000fc8000f8e00ff */
[----:B------:R-:W-:Y:S01]  /*f5e0*/  IMAD.X R3, RZ, RZ, RZ, P1 ;  /* 0x000000ffff037224 */ /* 0x000fe200008e06ff */
[----:B------:R-:W-:Y:S01]  /*f5f0*/  IADD3 RZ, P1, R7, R4, RZ ;  /* 0x0000000407ff7210 */ /* 0x000fe20007f3e0ff */
[----:B------:R-:W-:-:S04]  /*f600*/  IMAD.MOV.U32 R2, RZ, RZ, R5 ;  /* 0x000000ffff027224 */ /* 0x000fc800078e0005 */
[----:B------:R-:W-:-:S08]  /*f610*/  IMAD.WIDE.U32.X R2, R11, UR5, R2, P1 ;  /* 0x000000050b027c25 */ /* 0x000fd000088e0402 */
.L_x_308:
[--C-:B------:R-:W-:Y:S01]  /*f620*/  SHF.R.U64 R11, R2, UR7, R3.reuse ;  /* 0x00000007020b7c19 */ /* 0x100fe20008001203 */
[----:B------:R-:W-:Y:S01]  /*f630*/  ULDC.64 UR4, c[0x0][0x620] ;  /* 0x0001880000047ab9 */ /* 0x000fe20000000a00 */
[----:B------:R-:W-:Y:S01]  /*f640*/  SHF.R.U32.HI R2, RZ, UR7, R3 ;  /* 0x00000007ff027c19 */ /* 0x000fe20008011603 */
[----:B------:R-:W-:Y:S01]  /*f650*/  IMAD.MOV.U32 R3, RZ, RZ, R15 ;  /* 0x000000ffff037224 */ /* 0x000fe200078e000f */
[----:B------:R-:W-:Y:S01]  /*f660*/  IADD3 R5, P1, RZ, -R11, RZ ;  /* 0x8000000bff057210 */ /* 0x000fe20007f3e0ff */
[----:B------:R-:W0:Y:S01]  /*f670*/  LDC R7, c[0x0][0x144] ;  /* 0x00005100ff077b82 */ /* 0x000e220000000800 */
[----:B-1----:R-:W-:Y:S01]  /*f680*/  I2FP.F32.U32 R6, R12 ;  /* 0x0000000c00067245 */ /* 0x002fe20000201000 */
[----:B------:R-:W-:Y:S01]  /*f690*/  ULDC.64 UR8, c[0x0][0x640] ;  /* 0x0001900000087ab9 */ /* 0x000fe20000000a00 */
[----:B------:R-:W-:Y:S01]  /*f6a0*/  ULDC UR6, c[0x0][0x608] ;  /* 0x0001820000067ab9 */ /* 0x000fe20000000800 */
[----:B------:R-:W-:Y:S01]  /*f6b0*/  IMAD.X R2, RZ, RZ, ~R2, P1 ;  /* 0x000000ffff027224 */ /* 0x000fe200008e0e02 */
[----:B------:R-:W-:-:S03]  /*f6c0*/  ISETP.NE.U32.AND P1, PT, RZ, UR8, PT ;  /* 0x00000008ff007c0c */ /* 0x000fc6000bf25070 */
[----:B------:R-:W-:Y:S01]  /*f6d0*/  IMAD R4, R2, UR4, RZ ;  /* 0x0000000402047c24 */ /* 0x000fe2000f8e02ff */
[----:B------:R-:W1:Y:S01]  /*f6e0*/  LDC R15, c[0x0][0x148] ;  /* 0x00005200ff0f7b82 */ /* 0x000e620000000800 */
[----:B------:R-:W-:Y:S01]  /*f6f0*/  IMAD.MOV.U32 R2, RZ, RZ, R14 ;  /* 0x000000ffff027224 */ /* 0x000fe200078e000e */
[----:B------:R-:W-:-:S03]  /*f700*/  ISETP.NE.AND.EX P1, PT, RZ, UR9, PT, P1 ;  /* 0x00000009ff007c0c */ /* 0x000fc6000bf25310 */
[----:B------:R-:W-:Y:S01]  /*f710*/  IMAD.WIDE.U32 R2, R5, UR4, R2 ;  /* 0x0000000405027c25 */ /* 0x000fe2000f8e0002 */
[----:B------:R-:W-:-:S03]  /*f720*/  ULDC UR4, c[0x0][0x150] ;  /* 0x0000540000047ab9 */ /* 0x000fc60000000800 */
[----:B------:R-:W-:Y:S01]  /*f730*/  FMUL R6, R6, UR4 ;  /* 0x0000000406067c20 */ /* 0x000fe20008400000 */
[----:B------:R-:W-:Y:S01]  /*f740*/  IMAD R5, R5, UR5, R4 ;  /* 0x0000000505057c24 */ /* 0x000fe2000f8e0204 */
[----:B------:R-:W-:Y:S01]  /*f750*/  ULDC UR4, c[0x0][0x618] ;  /* 0x0001860000047ab9 */ /* 0x000fe20000000800 */
[----:B------:R-:W-:Y:S02]  /*f760*/  ULDC UR5, c[0x0][0x154] ;  /* 0x0000550000057ab9 */ /* 0x000fe40000000800 */
[----:B------:R-:W-:Y:S01]  /*f770*/  IMAD.IADD R3, R3, 0x1, R5 ;  /* 0x0000000103037824 */ /* 0x000fe200078e0205 */
[----:B------:R-:W3:Y:S04]  /*f780*/  F2I.U32.TRUNC.NTZ R6, R6 ;  /* 0x0000000600067305 */ /* 0x000ee8000020f000 */
[----:B------:R-:W-:-:S02]  /*f790*/  SHF.R.U64 R13, R2, UR4, R3 ;  /* 0x00000004020d7c19 */ /* 0x000fc40008001203 */
[----:B--2---:R-:W-:-:S05]  /*f7a0*/  I2FP.F32.U32 R2, R10 ;  /* 0x0000000a00027245 */ /* 0x004fca0000201000 */
[----:B------:R-:W-:Y:S01]  /*f7b0*/  FMUL R4, R2, UR5 ;  /* 0x0000000502047c20 */ /* 0x000fe20008400000 */
[----:B------:R-:W-:Y:S01]  /*f7c0*/  SHF.R.U32.HI R2, RZ, UR4, R3 ;  /* 0x00000004ff027c19 */ /* 0x000fe20008011603 */
[----:B------:R-:W-:Y:S02]  /*f7d0*/  ULDC UR4, c[0x0][0x658] ;  /* 0x0001960000047ab9 */ /* 0x000fe40000000800 */
[----:B------:R2:W4:Y:S01]  /*f7e0*/  F2I.U32.TRUNC.NTZ R18, R4 ;  /* 0x0000000400127305 */ /* 0x000522000020f000 */
[----:B------:R-:W-:Y:S01]  /*f7f0*/  SHF.R.U64 R16, R13, UR6, R2 ;  /* 0x000000060d107c19 */ /* 0x000fe20008001202 */
[----:B---3--:R-:W-:Y:S01]  /*f800*/  IMAD.MOV R6, RZ, RZ, -R6 ;  /* 0x000000ffff067224 */ /* 0x008fe200078e0a06 */
[----:B------:R-:W-:-:S03]  /*f810*/  SHF.R.U32.HI R3, RZ, UR6, R2 ;  /* 0x00000006ff037c19 */ /* 0x000fc60008011602 */
[----:B0-----:R-:W-:Y:S01]  /*f820*/  IMAD R12, R7, R6, R12 ;  /* 0x00000006070c7224 */ /* 0x001fe200078e020c */
[--C-:B------:R-:W-:Y:S02]  /*f830*/  SHF.R.U64 R14, R16, UR4, R3.reuse ;  /* 0x00000004100e7c19 */ /* 0x100fe40008001203 */
[----:B------:R-:W-:-:S03]  /*f840*/  SHF.R.U32.HI R3, RZ, UR4, R3 ;  /* 0x00000004ff037c19 */ /* 0x000fc60008011603 */
[----:B------:R-:W-:Y:S01]  /*f850*/  IMAD.MOV.U32 R2, RZ, RZ, R14 ;  /* 0x000000ffff027224 */ /* 0x000fe200078e000e */
[----:B--2-4-:R-:W-:Y:S06]  /*f860*/  @!P1 BRA `(.L_x_309) ;  /* 0x0000000000289947 */ /* 0x014fec0003800000 */
        /* <DEDUP_REMOVED lines=10> */
.L_x_309:
[----:B------:R-:W-:Y:S01]  /*f910*/  ULDC UR4, c[0x0][0x648] ;  /* 0x0001920000047ab9 */ /* 0x000fe20000000800 */
[----:B------:R-:W-:Y:S01]  /*f920*/  IMAD.MOV R18, RZ, RZ, -R18 ;  /* 0x000000ffff127224 */ /* 0x000fe200078e0a12 */
[----:B------:R-:W-:Y:S01]  /*f930*/  SHF.R.U64 R3, R2, UR4, R3 ;  /* 0x0000000402037c19 */ /* 0x000fe20008001203 */
[----:B------:R-:W-:Y:S01]  /*f940*/  ULDC UR4, c[0x0][0x638] ;  /* 0x00018e0000047ab9 */ /* 0x000fe20000000800 */
[----:B------:R-:W-:Y:S01]  /*f950*/  LOP3.LUT R2, R16, UR19, RZ, 0xc0, !PT ;  /* 0x0000001310027c12 */ /* 0x000fe2000f8ec0ff */
[----:B-1----:R-:W-:Y:S01]  /*f960*/  @P2 IMAD R12, R15, R18, R10 ;  /* 0x000000120f0c2224 */ /* 0x002fe200078e020a */
[----:B------:R-:W-:Y:S01]  /*f970*/  LOP3.LUT R13, R13, UR18, RZ, 0xc0, !PT ;  /* 0x000000120d0d7c12 */ /* 0x000fe2000f8ec0ff */
[----:B------:R-:W-:Y:S01]  /*f980*/  IMAD.MOV R5, RZ, RZ, -R3 ;  /* 0x000000ffff057224 */ /* 0x000fe200078e0a03 */
[----:B------:R-:W-:Y:S01]  /*f990*/  ULDC UR5, c[0x0][0x610] ;  /* 0x0001840000057ab9 */ /* 0x000fe20000000800 */
[----:B------:R-:W-:Y:S02]  /*f9a0*/  IMAD R3, R3, UR22, R2 ;  /* 0x0000001603037c24 */ /* 0x000fe4000f8e0202 */
[----:B------:R-:W-:Y:S01]  /*f9b0*/  IMAD R14, R5, UR4, R14 ;  /* 0x00000004050e7c24 */ /* 0x000fe2000f8e020e */
[----:B------:R-:W-:Y:S01]  /*f9c0*/  ULDC UR4, c[0x0][0x600] ;  /* 0x0001800000047ab9 */ /* 0x000fe20000000800 */
[----:B------:R-:W-:-:S02]  /*f9d0*/  IMAD R3, R3, UR5, R12 ;  /* 0x0000000503037c24 */ /* 0x000fc4000f8e020c */
[----:B------:R-:W-:Y:S02]  /*f9e0*/  IMAD R14, R14, UR4, R13 ;  /* 0x000000040e0e7c24 */ /* 0x000fe4000f8e020d */
[----:B------:R-:W-:-:S03]  /*f9f0*/  IMAD.MOV.U32 R2, RZ, RZ, 0x1 ;  /* 0x00000001ff027424 */ /* 0x000fc600078e00ff */
[----:B------:R-:W-:Y:S02]  /*fa00*/  SEL R4, R14, R3, !P2 ;  /* 0x000000030e047207 */ /* 0x000fe40005000000 */
[----:B------:R-:W-:-:S03]  /*fa10*/  SEL R3, R3, R14, !P2 ;  /* 0x0000000e03037207 */ /* 0x000fc60005000000 */
[----:B------:R1:W-:Y:S04]  /*fa20*/  STL [R1+0x88], R4 ;  /* 0x0000880401007387 */ /* 0x0003e80000100800 */
[----:B------:R1:W-:Y:S04]  /*fa30*/  STL [R1+0x78], R11 ;  /* 0x0000780b01007387 */ /* 0x0003e80000100800 */
[----:B------:R1:W-:Y:S02]  /*fa40*/  STL [R1+0x84], R3 ;  /* 0x0000840301007387 */ /* 0x0003e40000100800 */
.L_x_307:
[----:B------:R-:W-:Y:S05]  /*fa50*/  BSYNC B1 ;  /* 0x0000000000017941 */ /* 0x000fea0003800000 */
.L_x_306:
[----:B------:R-:W-:-:S13]  /*fa60*/  LOP3.LUT P1, RZ, R2, 0xff, RZ, 0xc0, !PT ;  /* 0x000000ff02ff7812 */ /* 0x000fda000782c0ff */
[----:B------:R-:W-:Y:S05]  /*fa70*/  @P1 BRA `(.L_x_310) ;  /* 0xfffffff4000c1947 */ /* 0x000fea000383ffff */
[----:B------:R-:W-:Y:S05]  /*fa80*/  BSYNC B0 ;  /* 0x0000000000007941 */ /* 0x000fea0003800000 */
.L_x_298:
[----:B------:R-:W-:-:S03]  /*fa90*/  UMOV UR4, 0xffffffff ;  /* 0xffffffff00047882 */ /* 0x000fc60000000000 */
[----:B------:R-:W-:Y:S05]  /*faa0*/  BRA.DIV UR4, `(.L_x_311) ;  /* 0x00000006047c7947 */ /* 0x000fea000b800000 */
[----:B------:R-:W-:-:S13]  /*fab0*/  ELECT P0, URZ, PT ;  /* 0x00000000003f782f */ /* 0x000fda0003800000 */
.L_x_328:
[----:B------:R-:W-:Y:S04]  /*fac0*/  BSSY B0, `(.L_x_312) ;  /* 0x0000035000007945 */ /* 0x000fe80003800000 */
[----:B------:R-:W-:Y:S05]  /*fad0*/  @!P0 BRA `(.L_x_313) ;  /* 0x0000000000cc8947 */ /* 0x000fea0003800000 */
[----:B------:R-:W-:-:S04]  /*fae0*/  ULOP3.LUT UR4, UR13, 0x2, URZ, 0xfc, !UPT ;  /* 0x000000020d047892 */ /* 0x000fc8000f8efc3f */
[----:B------:R-:W-:-:S06]  /*faf0*/  UISETP.NE.AND UP0, UPT, UR4, 0x3, UPT ;  /* 0x000000030400788c */ /* 0x000fcc000bf05270 */
[----:B------:R-:W-:-:S13]  /*fb00*/  PLOP3.LUT P0, PT, PT, PT, UP0, 0x80, 0x0 ;  /* 0x000000000000781c */ /* 0x000fda0003f0f008 */
[----:B------:R-:W-:Y:S05]  /*fb10*/  @!P0 BRA `(.L_x_314) ;  /* 0x0000000000048947 */ /* 0x000fea0003800000 */
[----:B------:R-:W-:Y:S01]  /*fb20*/  BPT.TRAP 0x1 ;  /* 0x000000040000795c */ /* 0x000fe20000300000 */
.L_x_314:
[----:B01----:R-:W0:Y:S01]  /*fb30*/  S2R R3, SR_CgaCtaId ;  /* 0x0000000000037919 */ /* 0x003e220000008800 */
[----:B------:R-:W-:-:S04]  /*fb40*/  MOV R2, 0x400 ;  /* 0x0000040000027802 */ /* 0x000fc80000000f00 */
[----:B0-----:R-:W-:Y:S02]  /*fb50*/  LEA R3, R3, R2, 0x18 ;  /* 0x0000000203037211 */ /* 0x001fe400078ec0ff */
[----:B------:R-:W-:-:S03]  /*fb60*/  SHF.L.U32 R2, R0, 0x1f, RZ ;  /* 0x0000001f00027819 */ /* 0x000fc600000006ff */
[----:B------:R-:W-:-:S04]  /*fb70*/  VIADD R3, R3, 0x28 ;  /* 0x0000002803037836 */ /* 0x000fc80000000000 */
[C---:B------:R-:W-:Y:S02]  /*fb80*/  IMAD R7, R8.reuse, 0x8, R3 ;  /* 0x0000000808077824 */ /* 0x040fe400078e0203 */
[----:B------:R-:W-:Y:S02]  /*fb90*/  VIADD R8, R8, 0x1 ;  /* 0x0000000108087836 */ /* 0x000fe40000000000 */
[----:B------:R-:W0:Y:S03]  /*fba0*/  SYNCS.PHASECHK.TRANS64.TRYWAIT P0, [R7+URZ], R2 ;  /* 0x00000002070075a7 */ /* 0x000e26000800017f */
[----:B------:R-:W-:-:S04]  /*fbb0*/  ISETP.NE.AND P1, PT, R8, 0x5, PT ;  /* 0x000000050800780c */ /* 0x000fc80003f25270 */
[----:B------:R-:W-:Y:S02]  /*fbc0*/  SEL R5, RZ, 0x1, P1 ;  /* 0x00000001ff057807 */ /* 0x000fe40000800000 */
[----:B------:R-:W-:Y:S02]  /*fbd0*/  SEL R8, R8, RZ, P1 ;  /* 0x000000ff08087207 */ /* 0x000fe40000800000 */
[----:B------:R-:W-:-:S03]  /*fbe0*/  LOP3.LUT R5, R0, R5, RZ, 0x3c, !PT ;  /* 0x0000000500057212 */ /* 0x000fc600078e3cff */
[----:B------:R-:W-:Y:S01]  /*fbf0*/  IMAD R9, R8, 0x8, R3 ;  /* 0x0000000808097824 */ /* 0x000fe200078e0203 */
[----:B------:R-:W-:Y:S01]  /*fc00*/  SHF.L.U32 R4, R5, 0x1f, RZ ;  /* 0x0000001f05047819 */ /* 0x000fe200000006ff */
[----:B0-----:R-:W-:Y:S06]  /*fc10*/  @!P0 BRA `(.L_x_315) ;  /* 0x0000000400448947 */ /* 0x001fec0003800000 */
.L_x_329:
[----:B------:R-:W1:Y:S01]  /*fc20*/  SYNCS.PHASECHK.TRANS64.TRYWAIT P0, [R9+URZ], R4 ;  /* 0x00000004090075a7 */ /* 0x000e62000800017f */
[----:B------:R-:W-:-:S05]  /*fc30*/  VIADD R0, R8, 0x1 ;  /* 0x0000000108007836 */ /* 0x000fca0000000000 */
[----:B------:R-:W-:-:S04]  /*fc40*/  ISETP.NE.AND P1, PT, R0, 0x5, PT ;  /* 0x000000050000780c */ /* 0x000fc80003f25270 */
[----:B0-----:R-:W-:Y:S02]  /*fc50*/  SEL R2, RZ, 0x1, P1 ;  /* 0x00000001ff027807 */ /* 0x001fe40000800000 */
[----:B------:R-:W-:Y:S02]  /*fc60*/  SEL R0, R0, RZ, P1 ;  /* 0x000000ff00007207 */ /* 0x000fe40000800000 */
[----:B------:R-:W-:-:S03]  /*fc70*/  LOP3.LUT R7, R5, R2, RZ, 0x3c, !PT ;  /* 0x0000000205077212 */ /* 0x000fc600078e3cff */
[----:B------:R-:W-:Y:S01]  /*fc80*/  IMAD R6, R0, 0x8, R3 ;  /* 0x0000000800067824 */ /* 0x000fe200078e0203 */
[----:B------:R-:W-:Y:S01]  /*fc90*/  SHF.L.U32 R5, R7, 0x1f, RZ ;  /* 0x0000001f07057819 */ /* 0x000fe200000006ff */
[----:B-1----:R-:W-:Y:S06]  /*fca0*/  @!P0 BRA `(.L_x_316) ;  /* 0x0000000400348947 */ /* 0x002fec0003800000 */
.L_x_330:
[----:B------:R-:W1:Y:S01]  /*fcb0*/  SYNCS.PHASECHK.TRANS64.TRYWAIT P0, [R6+URZ], R5 ;  /* 0x00000005060075a7 */ /* 0x000e62000800017f */
[----:B------:R-:W-:-:S05]  /*fcc0*/  VIADD R0, R0, 0x1 ;  /* 0x0000000100007836 */ /* 0x000fca0000000000 */
[----:B------:R-:W-:-:S04]  /*fcd0*/  ISETP.NE.AND P1, PT, R0, 0x5, PT ;  /* 0x000000050000780c */ /* 0x000fc80003f25270 */
[----:B------:R-:W-:Y:S02]  /*fce0*/  SEL R2, RZ, 0x1, P1 ;  /* 0x00000001ff027807 */ /* 0x000fe40000800000 */
[----:B------:R-:W-:Y:S02]  /*fcf0*/  SEL R0, R0, RZ, P1 ;  /* 0x000000ff00007207 */ /* 0x000fe40000800000 */
[----:B------:R-:W-:-:S03]  /*fd00*/  LOP3.LUT R7, R7, R2, RZ, 0x3c, !PT ;  /* 0x0000000207077212 */ /* 0x000fc600078e3cff */
[----:B0-----:R-:W-:Y:S01]  /*fd10*/  IMAD R9, R0, 0x8, R3 ;  /* 0x0000000800097824 */ /* 0x001fe200078e0203 */
[----:B------:R-:W-:Y:S01]  /*fd20*/  SHF.L.U32 R4, R7, 0x1f, RZ ;  /* 0x0000001f07047819 */ /* 0x000fe200000006ff */
[----:B-1----:R-:W-:Y:S06]  /*fd30*/  @!P0 BRA `(.L_x_317) ;  /* 0x0000000400248947 */ /* 0x002fec0003800000 */
.L_x_331:
[----:B------:R-:W1:Y:S01]  /*fd40*/  SYNCS.PHASECHK.TRANS64.TRYWAIT P0, [R9+URZ], R4 ;  /* 0x00000004090075a7 */ /* 0x000e62000800017f */
[----:B------:R-:W-:-:S05]  /*fd50*/  VIADD R0, R0, 0x1 ;  /* 0x0000000100007836 */ /* 0x000fca0000000000 */
[----:B------:R-:W-:-:S04]  /*fd60*/  ISETP.NE.AND P1, PT, R0, 0x5, PT ;  /* 0x000000050000780c */ /* 0x000fc80003f25270 */
[----:B------:R-:W-:Y:S02]  /*fd70*/  SEL R2, RZ, 0x1, P1 ;  /* 0x00000001ff027807 */ /* 0x000fe40000800000 */
[----:B------:R-:W-:Y:S02]  /*fd80*/  SEL R0, R0, RZ, P1 ;  /* 0x000000ff00007207 */ /* 0x000fe40000800000 */
[----:B------:R-:W-:Y:S01]  /*fd90*/  LOP3.LUT R2, R7, R2, RZ, 0x3c, !PT ;  /* 0x0000000207027212 */ /* 0x000fe200078e3cff */
[----:B-1----:R-:W-:Y:S06]  /*fda0*/  @!P0 BRA `(.L_x_318) ;  /* 0x00000004001c8947 */ /* 0x002fec0003800000 */
.L_x_332:
[----:B------:R-:W-:Y:S01]  /*fdb0*/  IMAD R3, R0, 0x8, R3 ;  /* 0x0000000800037824 */ /* 0x000fe200078e0203 */
[----:B------:R-:W-:-:S07]  /*fdc0*/  SHF.L.U32 R0, R2, 0x1f, RZ ;  /* 0x0000001f02007819 */ /* 0x000fce00000006ff */
.L_x_319:
[----:B--2---:R2:W3:Y:S02]  /*fdd0*/  SYNCS.PHASECHK.TRANS64.TRYWAIT P0, [R3+URZ], R0 ;  /* 0x00000000030075a7 */ /* 0x0044e4000800017f */
[----:B---3--:R-:W-:Y:S05]  /*fde0*/  @!P0 NANOSLEEP.SYNCS 0x989680 ;  /* 0x009896800000895d */ /* 0x008fea0003900000 */
[----:B------:R-:W3:Y:S02]  /*fdf0*/  @!P0 SYNCS.PHASECHK.TRANS64 P0, [R3+URZ], R0 ;  /* 0x00000000030085a7 */ /* 0x000ee4000800007f */
[----:B---3--:R-:W-:Y:S05]  /*fe00*/  @!P0 BRA `(.L_x_319) ;  /* 0xfffffffc00f08947 */ /* 0x008fea000383ffff */
.L_x_313:
[----:B------:R-:W-:Y:S05]  /*fe10*/  BSYNC B0 ;  /* 0x0000000000007941 */ /* 0x000fea0003800000 */
.L_x_312:
[----:B------:R-:W-:Y:S05]  /*fe20*/  EXIT ;  /* 0x000000000000794d */ /* 0x000fea0003800000 */
.L_x_15:
[----:B---3--:R-:W-:-:S04]  /*fe30*/  IMAD.U32 R3, RZ, RZ, UR17 ;  /* 0x00000011ff037e24 */ /* 0x008fc8000f8e00ff */
[----:B------:R3:W4:Y:S03]  /*fe40*/  SYNCS.PHASECHK.TRANS64.TRYWAIT P0, [R3+URZ+-0x8], R0 ;  /* 0xfffff800030075a7 */ /* 0x000726000800017f */
[----:B----4-:R-:W-:Y:S05]  /*fe50*/  @!P0 NANOSLEEP.SYNCS 0x989680 ;  /* 0x009896800000895d */ /* 0x010fea0003900000 */
[----:B------:R-:W4:Y:S02]  /*fe60*/  @!P0 SYNCS.PHASECHK.TRANS64 P0, [R3+URZ+-0x8], R0 ;  /* 0xfffff800030085a7 */ /* 0x000f24000800007f */
[----:B----4-:R-:W-:Y:S05]  /*fe70*/  @!P0 BRA `(.L_x_15) ;  /* 0xfffffffc00ec8947 */ /* 0x010fea000383ffff */
[----:B------:R-:W-:Y:S05]  /*fe80*/  BRA `(.L_x_320) ;  /* 0xffffff1400d07947 */ /* 0x000fea000383ffff */
.L_x_20:
[----:B-1----:R-:W-:-:S04]  /*fe90*/  IMAD.U32 R3, RZ, RZ, UR6 ;  /* 0x00000006ff037e24 */ /* 0x002fc8000f8e00ff */
[----:B------:R1:W2:Y:S03]  /*fea0*/  SYNCS.PHASECHK.TRANS64.TRYWAIT P0, [R3+URZ], R0 ;  /* 0x00000000030075a7 */ /* 0x0002a6000800017f */
[----:B--2---:R-:W-:Y:S05]  /*feb0*/  @!P0 NANOSLEEP.SYNCS 0x989680 ;  /* 0x009896800000895d */ /* 0x004fea0003900000 */
[----:B------:R-:W2:Y:S02]  /*fec0*/  @!P0 SYNCS.PHASECHK.TRANS64 P0, [R3+URZ], R0 ;  /* 0x00000000030085a7 */ /* 0x000ea4000800007f */
[----:B--2---:R-:W-:Y:S05]  /*fed0*/  @!P0 BRA `(.L_x_20) ;  /* 0xfffffffc00ec8947 */ /* 0x004fea000383ffff */
[----:B------:R-:W-:Y:S05]  /*fee0*/  BRA `(.L_x_19) ;  /* 0xffffff20003c7947 */ /* 0x000fea000383ffff */
.L_x_26:
[----:B-----5:R1:W-:Y:S02]  /*fef0*/  STL [R1+0x9c], R0 ;  /* 0x00009c0001007387 */ /* 0x0203e40000100800 */
[----:B-1----:R-:W-:-:S04]  /*ff00*/  IMAD.U32 R0, RZ, RZ, UR9 ;  /* 0x00000009ff007e24 */ /* 0x002fc8000f8e00ff */
[----:B------:R1:W3:Y:S03]  /*ff10*/  SYNCS.PHASECHK.TRANS64.TRYWAIT P0, [R0+URZ], R229 ;  /* 0x000000e5000075a7 */ /* 0x0002e6000800017f */
[----:B---3--:R-:W-:Y:S05]  /*ff20*/  @!P0 NANOSLEEP.SYNCS 0x989680 ;  /* 0x009896800000895d */ /* 0x008fea0003900000 */
[----:B------:R1:W3:Y:S02]  /*ff30*/  @!P0 SYNCS.PHASECHK.TRANS64 P0, [R0+URZ], R229 ;  /* 0x000000e5000085a7 */ /* 0x0002e4000800007f */
[----:B-1----:R1:W5:Y:S02]  /*ff40*/  LDL.LU R0, [R1+0x9c] ;  /* 0x00009c0001007983 */ /* 0x0023640000300800 */
[----:B-1-3--:R-:W-:Y:S05]  /*ff50*/  @!P0 BRA `(.L_x_26) ;  /* 0xfffffffc00e48947 */ /* 0x00afea000383ffff */
[----:B------:R-:W-:Y:S05]  /*ff60*/  BRA `(.L_x_25) ;  /* 0xffffff3000907947 */ /* 0x000fea000383ffff */
.L_x_34:
[----:B---3--:R-:W-:-:S04]  /*ff70*/  IMAD.U32 R25, RZ, RZ, UR17 ;  /* 0x00000011ff197e24 */ /* 0x008fc8000f8e00ff */
[----:B------:R3:W4:Y:S03]  /*ff80*/  SYNCS.PHASECHK.TRANS64.TRYWAIT P0, [R25+URZ+0x8], R24 ;  /* 0x00000818190075a7 */ /* 0x000726000800017f */
[----:B----4-:R-:W-:Y:S05]  /*ff90*/  @!P0 NANOSLEEP.SYNCS 0x989680 ;  /* 0x009896800000895d */ /* 0x010fea0003900000 */
[----:B------:R-:W4:Y:S02]  /*ffa0*/  @!P0 SYNCS.PHASECHK.TRANS64 P0, [R25+URZ+0x8], R24 ;  /* 0x00000818190085a7 */ /* 0x000f24000800007f */
[----:B----4-:R-:W-:Y:S05]  /*ffb0*/  @!P0 BRA `(.L_x_34) ;  /* 0xfffffffc00ec8947 */ /* 0x010fea000383ffff */
[----:B------:R-:W-:Y:S05]  /*ffc0*/  BRA `(.L_x_321) ;  /* 0xffffff5400547947 */ /* 0x000fea000383ffff */
.L_x_299:
[----:B------:R-:W-:Y:S01]  /*ffd0*/  BSSY B1, `(.L_x_322) ;  /* 0x0000006000017945 */ /* 0x000fe20003800000 */
[----:B------:R-:W-:-:S07]  /*ffe0*/  IMAD.MOV.U32 R2, RZ, RZ, -0x1 ;  /* 0xffffffffff027424 */ /* 0x000fce00078e00ff */
[----:B------:R-:W-:Y:S05]  /*fff0*/  WARPSYNC.COLLECTIVE R2, `(.L_x_323) ;  /* 0x00000000020c7348 */ /* 0x000fea0003c00000 */
[----:B------:R-:W-:Y:S02]  /*10000*/  ELECT P1, UR62, PT ;  /* 0x00000000003e782f */ /* 0x000fe40003820000 */
[----:B------:R-:W-:Y:S01]  /*10010*/  MOV R2, UR62 ;  /* 0x0000003e00027c02 */ /* 0x000fe20008000f00 */
[----:B------:R-:W-:Y:S10]  /*10020*/  ENDCOLLECTIVE ;  /* 0x000000000000791b */ /* 0x000ff40003800000 */
.L_x_323:
[----:B------:R-:W-:Y:S05]  /*10030*/  BSYNC B1 ;  /* 0x0000000000017941 */ /* 0x000fea0003800000 */
.L_x_322:
[----:B------:R-:W-:Y:S05]  /*10040*/  BRA `(.L_x_324) ;  /* 0xffffffec00a47947 */ /* 0x000fea000383ffff */
.L_x_302:
[----:B-1----:R1:W2:Y:S02]  /*10050*/  SYNCS.PHASECHK.TRANS64.TRYWAIT P1, [R11+URZ+0x28], R4 ;  /* 0x000028040b0075a7 */ /* 0x0022a4000802017f */
[----:B--2---:R-:W-:Y:S05]  /*10060*/  @!P1 NANOSLEEP.SYNCS 0x989680 ;  /* 0x009896800000995d */ /* 0x004fea0003900000 */
[----:B------:R-:W2:Y:S02]  /*10070*/  @!P1 SYNCS.PHASECHK.TRANS64 P1, [R11+URZ+0x28], R4 ;  /* 0x000028040b0095a7 */ /* 0x000ea4000802007f */
[----:B--2---:R-:W-:Y:S05]  /*10080*/  @!P1 BRA `(.L_x_302) ;  /* 0xfffffffc00f09947 */ /* 0x004fea000383ffff */
[----:B------:R-:W-:Y:S05]  /*10090*/  BRA `(.L_x_325) ;  /* 0xffffffec00e07947 */ /* 0x000fea000383ffff */
.L_x_311:
[----:B------:R-:W-:Y:S01]  /*100a0*/  BSSY B0, `(.L_x_326) ;  /* 0x0000006000007945 */ /* 0x000fe20003800000 */
[----:B------:R-:W-:-:S07]  /*100b0*/  IMAD.MOV.U32 R2, RZ, RZ, -0x1 ;  /* 0xffffffffff027424 */ /* 0x000fce00078e00ff */
[----:B01----:R-:W-:Y:S05]  /*100c0*/  WARPSYNC.COLLECTIVE R2, `(.L_x_327) ;  /* 0x00000000020c7348 */ /* 0x003fea0003c00000 */
[----:B------:R-:W-:Y:S02]  /*100d0*/  ELECT P1, UR62, PT ;  /* 0x00000000003e782f */ /* 0x000fe40003820000 */
[----:B------:R-:W-:Y:S01]  /*100e0*/  MOV R2, UR62 ;  /* 0x0000003e00027c02 */ /* 0x000fe20008000f00 */
[----:B01----:R-:W-:Y:S10]  /*100f0*/  ENDCOLLECTIVE ;  /* 0x000000000000791b */ /* 0x003ff40003800000 */
.L_x_327:
[----:B------:R-:W-:Y:S05]  /*10100*/  BSYNC B0 ;  /* 0x0000000000007941 */ /* 0x000fea0003800000 */
.L_x_326:
[----:B------:R-:W-:Y:S01]  /*10110*/  PLOP3.LUT P0, PT, P1, PT, PT, 0x80, 0x0 ;  /* 0x000000000000781c */ /* 0x000fe20000f0f070 */
[----:B------:R-:W-:-:S12]  /*10120*/  BRA `(.L_x_328) ;  /* 0xfffffff800647947 */ /* 0x000fd8000383ffff */
.L_x_315:
[----:B0-----:R0:W1:Y:S02]  /*10130*/  SYNCS.PHASECHK.TRANS64.TRYWAIT P0, [R7+URZ], R2 ;  /* 0x00000002070075a7 */ /* 0x001064000800017f */
[----:B-1----:R-:W-:Y:S05]  /*10140*/  @!P0 NANOSLEEP.SYNCS 0x989680 ;  /* 0x009896800000895d */ /* 0x002fea0003900000 */
[----:B------:R-:W1:Y:S02]  /*10150*/  @!P0 SYNCS.PHASECHK.TRANS64 P0, [R7+URZ], R2 ;  /* 0x00000002070085a7 */ /* 0x000e64000800007f */
[----:B-1----:R-:W-:Y:S05]  /*10160*/  @!P0 BRA `(.L_x_315) ;  /* 0xfffffffc00f08947 */ /* 0x002fea000383ffff */
[----:B------:R-:W-:Y:S05]  /*10170*/  BRA `(.L_x_329) ;  /* 0xfffffff800a87947 */ /* 0x000fea000383ffff */
.L_x_316:
[----:B0-----:R0:W1:Y:S02]  /*10180*/  SYNCS.PHASECHK.TRANS64.TRYWAIT P0, [R9+URZ], R4 ;  /* 0x00000004090075a7 */ /* 0x001064000800017f */
[----:B-1----:R-:W-:Y:S05]  /*10190*/  @!P0 NANOSLEEP.SYNCS 0x989680 ;  /* 0x009896800000895d */ /* 0x002fea0003900000 */
[----:B------:R-:W1:Y:S02]  /*101a0*/  @!P0 SYNCS.PHASECHK.TRANS64 P0, [R9+URZ], R4 ;  /* 0x00000004090085a7 */ /* 0x000e64000800007f */
[----:B-1----:R-:W-:Y:S05]  /*101b0*/  @!P0 BRA `(.L_x_316) ;  /* 0xfffffffc00f08947 */ /* 0x002fea000383ffff */
[----:B------:R-:W-:Y:S05]  /*101c0*/  BRA `(.L_x_330) ;  /* 0xfffffff800b87947 */ /* 0x000fea000383ffff */
.L_x_317:
[----:B0-----:R0:W1:Y:S02]  /*101d0*/  SYNCS.PHASECHK.TRANS64.TRYWAIT P0, [R6+URZ], R5 ;  /* 0x00000005060075a7 */ /* 0x001064000800017f */
[----:B-1----:R-:W-:Y:S05]  /*101e0*/  @!P0 NANOSLEEP.SYNCS 0x989680 ;  /* 0x009896800000895d */ /* 0x002fea0003900000 */
[----:B------:R-:W1:Y:S02]  /*101f0*/  @!P0 SYNCS.PHASECHK.TRANS64 P0, [R6+URZ], R5 ;  /* 0x00000005060085a7 */ /* 0x000e64000800007f */
[----:B-1----:R-:W-:Y:S05]  /*10200*/  @!P0 BRA `(.L_x_317) ;  /* 0xfffffffc00f08947 */ /* 0x002fea000383ffff */
[----:B------:R-:W-:Y:S05]  /*10210*/  BRA `(.L_x_331) ;  /* 0xfffffff800c87947 */ /* 0x000fea000383ffff */
.L_x_318:
[----:B-1----:R1:W2:Y:S02]  /*10220*/  SYNCS.PHASECHK.TRANS64.TRYWAIT P0, [R9+URZ], R4 ;  /* 0x00000004090075a7 */ /* 0x0022a4000800017f */
[----:B--2---:R-:W-:Y:S05]  /*10230*/  @!P0 NANOSLEEP.SYNCS 0x989680 ;  /* 0x009896800000895d */ /* 0x004fea0003900000 */
[----:B------:R-:W2:Y:S02]  /*10240*/  @!P0 SYNCS.PHASECHK.TRANS64 P0, [R9+URZ], R4 ;  /* 0x00000004090085a7 */ /* 0x000ea4000800007f */
[----:B--2---:R-:W-:Y:S05]  /*10250*/  @!P0 BRA `(.L_x_318) ;  /* 0xfffffffc00f08947 */ /* 0x004fea000383ffff */
[----:B------:R-:W-:Y:S05]  /*10260*/  BRA `(.L_x_332) ;  /* 0xfffffff800d07947 */ /* 0x000fea000383ffff */
.L_x_333:
[----:B------:R-:W-:-:S00]  /*10270*/  BRA `(.L_x_333) ;  /* 0xfffffffc00fc7947 */ /* 0x000fc0000383ffff */
[----:B------:R-:W-:-:S00]  /*10280*/  NOP ;  /* 0x0000000000007918 */ /* 0x000fc00000000000 */
[----:B------:R-:W-:-:S00]  /*10290*/  NOP ;  /* 0x0000000000007918 */ /* 0x000fc00000000000 */
[----:B------:R-:W-:-:S00]  /*102a0*/  NOP ;  /* 0x0000000000007918 */ /* 0x000fc00000000000 */
[----:B------:R-:W-:-:S00]  /*102b0*/  NOP ;  /* 0x0000000000007918 */ /* 0x000fc00000000000 */
[----:B------:R-:W-:-:S00]  /*102c0*/  NOP ;  /* 0x0000000000007918 */ /* 0x000fc00000000000 */
[----:B------:R-:W-:-:S00]  /*102d0*/  NOP ;  /* 0x0000000000007918 */ /* 0x000fc00000000000 */
[----:B------:R-:W-:-:S00]  /*102e0*/  NOP ;  /* 0x0000000000007918 */ /* 0x000fc00000000000 */
[----:B------:R-:W-:-:S00]  /*102f0*/  NOP ;  /* 0x0000000000007918 */ /* 0x000fc00000000000 */
.L_x_334:


//--------------------- .nv.shared._ZN7cutlass13device_kernelINS_4gemm6kernel13GemmUniversalIN4cute5tupleIJiiiiEEENS1_10collective13CollectiveMmaINS1_37MainloopSm90TmaGmmaWarpSpecializedFP8ILi5ENS5_IJNS4_1CILi1EEESB_SB_EEENS1_32KernelTmaWarpSpecializedPingpongEEENS5_IJNSA_ILi64EEENSA_ILi256EEENSA_ILi32EEEEEENS_12float_e4m3_tENS5_IJlSB_lEEESJ_SK_NS4_8TiledMMAINS4_8MMA_AtomIJNS4_4SM904GMMA31MMA_64x256x32_F32E4M3E4M3_SS_TNILNSO_7ScaleInE1ELSQ_1EEEEEENS4_6LayoutISC_NS5_IJNSA_ILi0EEESU_SU_EEEEENS5_IJNS4_10UnderscoreESX_SX_EEEEENS4_13SM90_TMA_LOADENS4_14ComposedLayoutINS4_7SwizzleILi1ELi4ELi3EEENS4_18smem_ptr_flag_bitsILi8EEENST_INS5_IJNSA_ILi8EEESH_EEENS5_IJSH_SB_EEEEEEEvNS4_8identityES10_S1A_vS1B_EENS_8epilogue10collective6detail29Sm90TmaWarpSpecializedAdapterINS1E_15DefaultEpilogueISJ_SK_SK_NS1D_6thread17LinearCombinationISJ_Li1EffLNS1I_9ScaleType4KindE0ELNS_15FloatRoundStyleE2ESJ_EENS1_15EpilogueDefaultEEEEEvvEEEEvNT_6ParamsE --------------------------
	.section	.nv.shared._ZN7cutlass13device_kernelINS_4gemm6kernel13GemmUniversalIN4cute5tupleIJiiiiEEENS1_10collective13CollectiveMmaINS1_37MainloopSm90TmaGmmaWarpSpecializedFP8ILi5ENS5_IJNS4_1CILi1EEESB_SB_EEENS1_32KernelTmaWarpSpecializedPingpongEEENS5_IJNSA_ILi64EEENSA_ILi256EEENSA_ILi32EEEEEENS_12float_e4m3_tENS5_IJlSB_lEEESJ_SK_NS4_8TiledMMAINS4_8MMA_AtomIJNS4_4SM904GMMA31MMA_64x256x32_F32E4M3E4M3_SS_TNILNSO_7ScaleInE1ELSQ_1EEEEEENS4_6LayoutISC_NS5_IJNSA_ILi0EEESU_SU_EEEEENS5_IJNS4_10UnderscoreESX_SX_EEEEENS4_13SM90_TMA_LOADENS4_14ComposedLayoutINS4_7SwizzleILi1ELi4ELi3EEENS4_18smem_ptr_flag_bitsILi8EEENST_INS5_IJNSA_ILi8EEESH_EEENS5_IJSH_SB_EEEEEEEvNS4_8identityES10_S1A_vS1B_EENS_8epilogue10collective6detail29Sm90TmaWarpSpecializedAdapterINS1E_15DefaultEpilogueISJ_SK_SK_NS1D_6thread17LinearCombinationISJ_Li1EffLNS1I_9ScaleType4KindE0ELNS_15FloatRoundStyleE2ESJ_EENS1_15EpilogueDefaultEEEEEvvEEEEvNT_6ParamsE,"aw",@nobits
	.sectionflags	@""
	.align	16
	.zero		1024


//--------------------- .nv.shared.reserved.0     --------------------------
	.section	.nv.shared.reserved.0,"aw",@nobits
	.weak		__nv_reservedSMEM_offset_0_alias
	.size		__nv_reservedSMEM_offset_0_alias, 0, 0
	.other		__nv_reservedSMEM_offset_0_alias,@"STO_CUDA_RESERVED_SHARED STV_DEFAULT"
__nv_reservedSMEM_offset_0_alias:
	.zero		0


//--------------------- .nv.global                --------------------------
	.section	.nv.global,"aw",@nobits
.nv.global:
	.type		_ZN40_INTERNAL_62001ae8_4_k_cu_8445c30b_159714cute1_E,@object
	.size		_ZN40_INTERNAL_62001ae8_4_k_cu_8445c30b_159714cute1_E,(_ZN40_INTERNAL_62001ae8_4_k_cu_8445c30b_159714cuda3std3__45__cpo6cbeginE - _ZN40_INTERNAL_62001ae8_4_k_cu_8445c30b_159714cute1_E)
_ZN40_INTERNAL_62001ae8_4_k_cu_8445c30b_159714cute1_E:
	.zero		1
	.type		_ZN40_INTERNAL_62001ae8_4_k_cu_8445c30b_159714cuda3std3__45__cpo6cbeginE,@object
	.size		_ZN40_INTERNAL_62001ae8_4_k_cu_8445c30b_159714cuda3std3__45__cpo6cbeginE,(_ZN40_INTERNAL_62001ae8_4_k_cu_8445c30b_159714cuda3std3__48in_placeE - _ZN40_INTERNAL_62001ae8_4_k_cu_8445c30b_159714cuda3std3__45__cpo6cbeginE)
_ZN40_INTERNAL_62001ae8_4_k_cu_8445c30b_159714cuda3std3__45__cpo6cbeginE:
	.zero		1
	.type		_ZN40_INTERNAL_62001ae8_4_k_cu_8445c30b_159714cuda3std3__48in_placeE,@object
	.size		_ZN40_INTERNAL_62001ae8_4_k_cu_8445c30b_159714cuda3std3__48in_placeE,(_ZN40_INTERNAL_62001ae8_4_k_cu_8445c30b_159714cuda3std6ranges3__45__cpo9iter_moveE - _ZN40_INTERNAL_62001ae8_4_k_cu_8445c30b_159714cuda3std3__48in_placeE)
_ZN40_INTERNAL_62001ae8_4_k_cu_8445c30b_159714cuda3std3__48in_placeE:
	.zero		1
	.type		_ZN40_INTERNAL_62001ae8_4_k_cu_8445c30b_159714cuda3std6ranges3__45__cpo9iter_moveE,@object
	.size		_ZN40_INTERNAL_62001ae8_4_k_cu_8445c30b_159714cuda3std6ranges3__45__cpo9iter_moveE,(_ZN40_INTERNAL_62001ae8_4_k_cu_8445c30b_159714cuda3std3__45__cpo5beginE - _ZN40_INTERNAL_62001ae8_4_k_cu_8445c30b_159714cuda3std6ranges3__45__cpo9iter_moveE)
_ZN40_INTERNAL_62001ae8_4_k_cu_8445c30b_159714cuda3std6ranges3__45__cpo9iter_moveE:
	.zero		1
	.type		_ZN40_INTERNAL_62001ae8_4_k_cu_8445c30b_159714cuda3std3__45__cpo5beginE,@object
	.size		_ZN40_INTERNAL_62001ae8_4_k_cu_8445c30b_159714cuda3std3__45__cpo5beginE,(_ZN40_INTERNAL_62001ae8_4_k_cu_8445c30b_159714cuda3std3__442_GLOBAL__N__62001ae8_4_k_cu_8445c30b_159716ignoreE - _ZN40_INTERNAL_62001ae8_4_k_cu_8445c30b_159714cuda3std3__45__cpo5beginE)
_ZN40_INTERNAL_62001ae8_4_k_cu_8445c30b_159714cuda3std3__45__cpo5beginE:
	.zero		1
	.type		_ZN40_INTERNAL_62001ae8_4_k_cu_8445c30b_159714cuda3std3__442_GLOBAL__N__62001ae8_4_k_cu_8445c30b_159716ignoreE,@object
	.size		_ZN40_INTERNAL_62001ae8_4_k_cu_8445c30b_159714cuda3std3__442_GLOBAL__N__62001ae8_4_k_cu_8445c30b_159716ignoreE,(_ZN40_INTERNAL_62001ae8_4_k_cu_8445c30b_159714cute7productE - _ZN40_INTERNAL_62001ae8_4_k_cu_8445c30b_159714cuda3std3__442_GLOBAL__N__62001ae8_4_k_cu_8445c30b_159716ignoreE)
_ZN40_INTERNAL_62001ae8_4_k_cu_8445c30b_159714cuda3std3__442_GLOBAL__N__62001ae8_4_k_cu_8445c30b_159716ignoreE:
	.zero		1
	.type		_ZN40_INTERNAL_62001ae8_4_k_cu_8445c30b_159714cute7productE,@object
	.size		_ZN40_INTERNAL_62001ae8_4_k_cu_8445c30b_159714cute7productE,(_ZN40_INTERNAL_62001ae8_4_k_cu_8445c30b_159714cuda3std3__45__cpo3endE - _ZN40_INTERNAL_62001ae8_4_k_cu_8445c30b_159714cute7productE)
_ZN40_INTERNAL_62001ae8_4_k_cu_8445c30b_159714cute7productE:
	.zero		1
	.type		_ZN40_INTERNAL_62001ae8_4_k_cu_8445c30b_159714cuda3std3__45__cpo3endE,@object
	.size		_ZN40_INTERNAL_62001ae8_4_k_cu_8445c30b_159714cuda3std3__45__cpo3endE,(_ZN40_INTERNAL_62001ae8_4_k_cu_8445c30b_159714cuda3std3__419piecewise_constructE - _ZN40_INTERNAL_62001ae8_4_k_cu_8445c30b_159714cuda3std3__45__cpo3endE)
_ZN40_INTERNAL_62001ae8_4_k_cu_8445c30b_159714cuda3std3__45__cpo3endE:
	.zero		1
	.type		_ZN40_INTERNAL_62001ae8_4_k_cu_8445c30b_159714cuda3std3__419piecewise_constructE,@object
	.size		_ZN40_INTERNAL_62001ae8_4_k_cu_8445c30b_159714cuda3std3__419piecewise_constructE,(_ZN40_INTERNAL_62001ae8_4_k_cu_8445c30b_159714cuda3std3__45__cpo4cendE - _ZN40_INTERNAL_62001ae8_4_k_cu_8445c30b_159714cuda3std3__419piecewise_constructE)
_ZN40_INTERNAL_62001ae8_4_k_cu_8445c30b_159714cuda3std3__419piecewise_constructE:
	.zero		1
	.type		_ZN40_INTERNAL_62001ae8_4_k_cu_8445c30b_159714cuda3std3__45__cpo4cendE,@object
	.size		_ZN40_INTERNAL_62001ae8_4_k_cu_8445c30b_159714cuda3std3__45__cpo4cendE,(_ZN40_INTERNAL_62001ae8_4_k_cu_8445c30b_159714cuda3std6ranges3__45__cpo4swapE - _ZN40_INTERNAL_62001ae8_4_k_cu_8445c30b_159714cuda3std3__45__cpo4cendE)
_ZN40_INTERNAL_62001ae8_4_k_cu_8445c30b_159714cuda3std3__45__cpo4cendE:
	.zero		1
	.type		_ZN40_INTERNAL_62001ae8_4_k_cu_8445c30b_159714cuda3std6ranges3__45__cpo4swapE,@object
	.size		_ZN40_INTERNAL_62001ae8_4_k_cu_8445c30b_159714cuda3std6ranges3__45__cpo4swapE,(.L_7 - _ZN40_INTERNAL_62001ae8_4_k_cu_8445c30b_159714cuda3std6ranges3__45__cpo4swapE)
_ZN40_INTERNAL_62001ae8_4_k_cu_8445c30b_159714cuda3std6ranges3__45__cpo4swapE:
	.zero		1
.L_7:


//--------------------- .nv.constant0._ZN7cutlass13device_kernelINS_4gemm6kernel13GemmUniversalIN4cute5tupleIJiiiiEEENS1_10collective13CollectiveMmaINS1_37MainloopSm90TmaGmmaWarpSpecializedFP8ILi5ENS5_IJNS4_1CILi1EEESB_SB_EEENS1_32KernelTmaWarpSpecializedPingpongEEENS5_IJNSA_ILi64EEENSA_ILi256EEENSA_ILi32EEEEEENS_12float_e4m3_tENS5_IJlSB_lEEESJ_SK_NS4_8TiledMMAINS4_8MMA_AtomIJNS4_4SM904GMMA31MMA_64x256x32_F32E4M3E4M3_SS_TNILNSO_7ScaleInE1ELSQ_1EEEEEENS4_6LayoutISC_NS5_IJNSA_ILi0EEESU_SU_EEEEENS5_IJNS4_10UnderscoreESX_SX_EEEEENS4_13SM90_TMA_LOADENS4_14ComposedLayoutINS4_7SwizzleILi1ELi4ELi3EEENS4_18smem_ptr_flag_bitsILi8EEENST_INS5_IJNSA_ILi8EEESH_EEENS5_IJSH_SB_EEEEEEEvNS4_8identityES10_S1A_vS1B_EENS_8epilogue10collective6detail29Sm90TmaWarpSpecializedAdapterINS1E_15DefaultEpilogueISJ_SK_SK_NS1D_6thread17LinearCombinationISJ_Li1EffLNS1I_9ScaleType4KindE0ELNS_15FloatRoundStyleE2ESJ_EENS1_15EpilogueDefaultEEEEEvvEEEEvNT_6ParamsE --------------------------
	.section	.nv.constant0._ZN7cutlass13device_kernelINS_4gemm6kernel13GemmUniversalIN4cute5tupleIJiiiiEEENS1_10collective13CollectiveMmaINS1_37MainloopSm90TmaGmmaWarpSpecializedFP8ILi5ENS5_IJNS4_1CILi1EEESB_SB_EEENS1_32KernelTmaWarpSpecializedPingpongEEENS5_IJNSA_ILi64EEENSA_ILi256EEENSA_ILi32EEEEEENS_12float_e4m3_tENS5_IJlSB_lEEESJ_SK_NS4_8TiledMMAINS4_8MMA_AtomIJNS4_4SM904GMMA31MMA_64x256x32_F32E4M3E4M3_SS_TNILNSO_7ScaleInE1ELSQ_1EEEEEENS4_6LayoutISC_NS5_IJNSA_ILi0EEESU_SU_EEEEENS5_IJNS4_10UnderscoreESX_SX_EEEEENS4_13SM90_TMA_LOADENS4_14ComposedLayoutINS4_7SwizzleILi1ELi4ELi3EEENS4_18smem_ptr_flag_bitsILi8EEENST_INS5_IJNSA_ILi8EEESH_EEENS5_IJSH_SB_EEEEEEEvNS4_8identityES10_S1A_vS1B_EENS_8epilogue10collective6detail29Sm90TmaWarpSpecializedAdapterINS1E_15DefaultEpilogueISJ_SK_SK_NS1D_6thread17LinearCombinationISJ_Li1EffLNS1I_9ScaleType4KindE0ELNS_15FloatRoundStyleE2ESJ_EENS1_15EpilogueDefaultEEEEEvvEEEEvNT_6ParamsE,"a",@progbits
	.sectionflags	@""
	.align	4
.nv.constant0._ZN7cutlass13device_kernelINS_4gemm6kernel13GemmUniversalIN4cute5tupleIJiiiiEEENS1_10collective13CollectiveMmaINS1_37MainloopSm90TmaGmmaWarpSpecializedFP8ILi5ENS5_IJNS4_1CILi1EEESB_SB_EEENS1_32KernelTmaWarpSpecializedPingpongEEENS5_IJNSA_ILi64EEENSA_ILi256EEENSA_ILi32EEEEEENS_12float_e4m3_tENS5_IJlSB_lEEESJ_SK_NS4_8TiledMMAINS4_8MMA_AtomIJNS4_4SM904GMMA31MMA_64x256x32_F32E4M3E4M3_SS_TNILNSO_7ScaleInE1ELSQ_1EEEEEENS4_6LayoutISC_NS5_IJNSA_ILi0EEESU_SU_EEEEENS5_IJNS4_10UnderscoreESX_SX_EEEEENS4_13SM90_TMA_LOADENS4_14ComposedLayoutINS4_7SwizzleILi1ELi4ELi3EEENS4_18smem_ptr_flag_bitsILi8EEENST_INS5_IJNSA_ILi8EEESH_EEENS5_IJSH_SB_EEEEEEEvNS4_8identityES10_S1A_vS1B_EENS_8epilogue10collective6detail29Sm90TmaWarpSpecializedAdapterINS1E_15DefaultEpilogueISJ_SK_SK_NS1D_6thread17LinearCombinationISJ_Li1EffLNS1I_9ScaleType4KindE0ELNS_15FloatRoundStyleE2ESJ_EENS1_15EpilogueDefaultEEEEEvvEEEEvNT_6ParamsE:
	.zero		1664


//--------------------- SYMBOLS --------------------------

	.type		.nv.reservedSmem.offset0,@object
	.size		.nv.reservedSmem.offset0,0x4
